// auto-generated by cutlass_sweep.gemm — config: {"arch": "sm_100", "cluster_m": 1, "cluster_n": 1, "dtype": "int8", "stages": 5, "tile_k": 64, "tile_m": 64, "tile_n": 64}
#include "cutlass/cutlass.h"
#include "cutlass/gemm/collective/collective_builder.hpp"
#include "cutlass/gemm/device/gemm_universal_adapter.h"
#include "cutlass/gemm/kernel/gemm_universal.hpp"
#include "cutlass/epilogue/collective/collective_builder.hpp"

using ElemA = int8_t;
using ElemB = int8_t;
using ElemCD = int8_t;
using Acc  = int32_t;
using TileShape    = cute::Shape<cute::_64, cute::_64, cute::_64>;
using ClusterShape = cute::Shape<cute::_1, cute::_1, cute::_1>;

using CollectiveEpilogue = typename cutlass::epilogue::collective::CollectiveBuilder<
    cutlass::arch::Sm100, cutlass::arch::OpClassTensorOp,
    TileShape, ClusterShape,
    cutlass::epilogue::collective::EpilogueTileAuto,
    Acc, Acc,
    ElemCD, cutlass::layout::RowMajor, 128 / cutlass::sizeof_bits<ElemCD>::value,
    ElemCD, cutlass::layout::RowMajor, 128 / cutlass::sizeof_bits<ElemCD>::value,
    cutlass::epilogue::collective::EpilogueScheduleAuto
  >::CollectiveOp;

using CollectiveMainloop = typename cutlass::gemm::collective::CollectiveBuilder<
    cutlass::arch::Sm100, cutlass::arch::OpClassTensorOp,
    ElemA, cutlass::layout::RowMajor, 128 / cutlass::sizeof_bits<ElemA>::value,
    ElemB, cutlass::layout::ColumnMajor, 128 / cutlass::sizeof_bits<ElemB>::value,
    Acc,
    TileShape, ClusterShape,
    cutlass::gemm::collective::StageCount<5>,
    cutlass::gemm::collective::KernelScheduleAuto
  >::CollectiveOp;

using GemmKernel = cutlass::gemm::kernel::GemmUniversal<
    cute::Shape<int,int,int,int>,
    CollectiveMainloop,
    CollectiveEpilogue
>;
using Gemm = cutlass::gemm::device::GemmUniversalAdapter<GemmKernel>;

// Force the device kernel symbol into the cubin without needing a host main.
auto* _anchor = &cutlass::device_kernel<GemmKernel>;


// ===== COMPILED SASS (sm_100a) =====

	.target	sm_100a

	.elftype	@"ET_EXEC"


//--------------------- .note.nv.tkinfo           --------------------------
	.section	.note.nv.tkinfo,"",@"SHT_NOTE"
	.sectionflags	@"SHF_NOTE_NV_TKINFO"
	.tkinfo
        /*0018*/ 	.word	0x00000002
        /*0030*/ 	.string	""
        /*0030*/ 	.string	"ptxas"
        /*0030*/ 	.string	"Cuda compilation tools, release 13.0, V13.0.88"
        /*0030*/ 	.string	"Build cuda_13.0.r13.0/compiler.36424714_0"
        /*0030*/ 	.string	"-arch sm_100a -m 64 "



//--------------------- .note.nv.cuinfo           --------------------------
	.section	.note.nv.cuinfo,"",@"SHT_NOTE"
	.sectionflags	@"SHF_NOTE_NV_CUINFO"
        /*0018*/ 	.short	0x0002
        /*001a*/ 	.short	0x0064
        /*001c*/ 	.short	0x0082
	.zero		2


//--------------------- .nv.info                  --------------------------
	.section	.nv.info,"",@"SHT_CUDA_INFO"
	.align	4


	//----- nvinfo : EIATTR_REGCOUNT
	.align		4
        /*0000*/ 	.byte	0x04, 0x2f
        /*0002*/ 	.short	(.L_19 - .L_18)
	.align		4
.L_18:
        /*0004*/ 	.word	index@(_ZN7cutlass13device_kernelINS_4gemm6kernel13GemmUniversalIN4cute5tupleIJiiiiEEENS1_10collective13CollectiveMmaINS1_35MainloopSm100TmaUmmaWarpSpecializedILi5ELi2ELi4ENS5_IJNS4_1CILi1EEESB_SB_EEEEENS5_IJNSA_ILi64EEESE_SE_EEEaNS5_IJlSB_lEEEaSG_NS4_8TiledMMAINS4_8MMA_AtomIJNS4_15SM100_MMA_S8_SSIaaiLi64ELi64ELNS4_4UMMA5MajorE0ELSL_0ELNSK_8SaturateE0EEEEEENS4_6LayoutISC_NS5_IJNSA_ILi0EEESQ_SQ_EEEEENS5_IJNS4_10UnderscoreEST_ST_EEEEENS4_13SM90_TMA_LOADENS4_14ComposedLayoutINS4_7SwizzleILi2ELi4ELi3EEENS4_18smem_ptr_flag_bitsILi8EEENSP_INS5_IJNSA_ILi8EEESE_EEENS5_IJSE_SB_EEEEEEEvNS4_8identityESW_S16_vS17_EENS_8epilogue10collective18CollectiveEpilogueINS19_23Sm100TmaWarpSpecializedILi1ELi1ELi32ELb0ELb0EEEJSF_NS5_IJNSP_ISE_SB_EES1E_EEEaSG_aSG_NS19_6fusion15FusionCallbacksIS1D_NS1G_17LinearCombinationIaiaiLNS_15FloatRoundStyleE2EEESF_S1F_JEEENS4_5SM1004TMEM4LOAD26SM100_TMEM_LOAD_16dp32b32xESW_S16_NS4_39AutoVectorizingCopyWithAssumedAlignmentILi128EEENS4_14SM90_TMA_STOREES16_S1R_S1R_EEEvvEEEEvNT_6ParamsE)
        /*0008*/ 	.word	0x0000007b


	//----- nvinfo : EIATTR_FRAME_SIZE
	.align		4
.L_19:
        /*000c*/ 	.byte	0x04, 0x11
        /*000e*/ 	.short	(.L_21 - .L_20)
	.align		4
.L_20:
        /*0010*/ 	.word	index@($__internal_2_$__cuda_sm10x_tcgen05_guardrail_trap_unallocated_columns_being_dealloced)
        /*0014*/ 	.word	0x00000000


	//----- nvinfo : EIATTR_FRAME_SIZE
	.align		4
.L_21:
        /*0018*/ 	.byte	0x04, 0x11
        /*001a*/ 	.short	(.L_23 - .L_22)
	.align		4
.L_22:
        /*001c*/ 	.word	index@($__internal_1_$__cuda_sm10x_tcgen05_guardrail_trap_phase_invalid_during_alloc)
        /*0020*/ 	.word	0x00000000


	//----- nvinfo : EIATTR_FRAME_SIZE
	.align		4
.L_23:
        /*0024*/ 	.byte	0x04, 0x11
        /*0026*/ 	.short	(.L_25 - .L_24)
	.align		4
.L_24:
        /*0028*/ 	.word	index@($__internal_0_$__cuda_sm10x_tcgen05_guardrail_trap_col_being_dealloced_not_returned_by_alloc)
        /*002c*/ 	.word	0x00000000


	//----- nvinfo : EIATTR_FRAME_SIZE
	.align		4
.L_25:
        /*0030*/ 	.byte	0x04, 0x11
        /*0032*/ 	.short	(.L_27 - .L_26)
	.align		4
.L_26:
        /*0034*/ 	.word	index@(_ZN7cutlass13device_kernelINS_4gemm6kernel13GemmUniversalIN4cute5tupleIJiiiiEEENS1_10collective13CollectiveMmaINS1_35MainloopSm100TmaUmmaWarpSpecializedILi5ELi2ELi4ENS5_IJNS4_1CILi1EEESB_SB_EEEEENS5_IJNSA_ILi64EEESE_SE_EEEaNS5_IJlSB_lEEEaSG_NS4_8TiledMMAINS4_8MMA_AtomIJNS4_15SM100_MMA_S8_SSIaaiLi64ELi64ELNS4_4UMMA5MajorE0ELSL_0ELNSK_8SaturateE0EEEEEENS4_6LayoutISC_NS5_IJNSA_ILi0EEESQ_SQ_EEEEENS5_IJNS4_10UnderscoreEST_ST_EEEEENS4_13SM90_TMA_LOADENS4_14ComposedLayoutINS4_7SwizzleILi2ELi4ELi3EEENS4_18smem_ptr_flag_bitsILi8EEENSP_INS5_IJNSA_ILi8EEESE_EEENS5_IJSE_SB_EEEEEEEvNS4_8identityESW_S16_vS17_EENS_8epilogue10collective18CollectiveEpilogueINS19_23Sm100TmaWarpSpecializedILi1ELi1ELi32ELb0ELb0EEEJSF_NS5_IJNSP_ISE_SB_EES1E_EEEaSG_aSG_NS19_6fusion15FusionCallbacksIS1D_NS1G_17LinearCombinationIaiaiLNS_15FloatRoundStyleE2EEESF_S1F_JEEENS4_5SM1004TMEM4LOAD26SM100_TMEM_LOAD_16dp32b32xESW_S16_NS4_39AutoVectorizingCopyWithAssumedAlignmentILi128EEENS4_14SM90_TMA_STOREES16_S1R_S1R_EEEvvEEEEvNT_6ParamsE)
        /*0038*/ 	.word	0x00000000


	//----- nvinfo : EIATTR_MIN_STACK_SIZE
	.align		4
.L_27:
        /*003c*/ 	.byte	0x04, 0x12
        /*003e*/ 	.short	(.L_29 - .L_28)
	.align		4
.L_28:
        /*0040*/ 	.word	index@(_ZN7cutlass13device_kernelINS_4gemm6kernel13GemmUniversalIN4cute5tupleIJiiiiEEENS1_10collective13CollectiveMmaINS1_35MainloopSm100TmaUmmaWarpSpecializedILi5ELi2ELi4ENS5_IJNS4_1CILi1EEESB_SB_EEEEENS5_IJNSA_ILi64EEESE_SE_EEEaNS5_IJlSB_lEEEaSG_NS4_8TiledMMAINS4_8MMA_AtomIJNS4_15SM100_MMA_S8_SSIaaiLi64ELi64ELNS4_4UMMA5MajorE0ELSL_0ELNSK_8SaturateE0EEEEEENS4_6LayoutISC_NS5_IJNSA_ILi0EEESQ_SQ_EEEEENS5_IJNS4_10UnderscoreEST_ST_EEEEENS4_13SM90_TMA_LOADENS4_14ComposedLayoutINS4_7SwizzleILi2ELi4ELi3EEENS4_18smem_ptr_flag_bitsILi8EEENSP_INS5_IJNSA_ILi8EEESE_EEENS5_IJSE_SB_EEEEEEEvNS4_8identityESW_S16_vS17_EENS_8epilogue10collective18CollectiveEpilogueINS19_23Sm100TmaWarpSpecializedILi1ELi1ELi32ELb0ELb0EEEJSF_NS5_IJNSP_ISE_SB_EES1E_EEEaSG_aSG_NS19_6fusion15FusionCallbacksIS1D_NS1G_17LinearCombinationIaiaiLNS_15FloatRoundStyleE2EEESF_S1F_JEEENS4_5SM1004TMEM4LOAD26SM100_TMEM_LOAD_16dp32b32xESW_S16_NS4_39AutoVectorizingCopyWithAssumedAlignmentILi128EEENS4_14SM90_TMA_STOREES16_S1R_S1R_EEEvvEEEEvNT_6ParamsE)
        /*0044*/ 	.word	0x00000000
.L_29:


//--------------------- .nv.compat                --------------------------
	.section	.nv.compat,"",@"SHT_CUDA_COMPAT_INFO"
	.align	4
        /*0000*/ 	.byte	0x02, 0x09, 0x01, 0x00, 0x02, 0x02, 0x03, 0x00, 0x02, 0x05, 0x06, 0x00, 0x03, 0x07, 0x01, 0x01
        /*0010*/ 	.byte	0x02, 0x03, 0x01, 0x00, 0x02, 0x06, 0x01, 0x00, 0x04, 0x0b, 0x08, 0x00, 0x01, 0x00, 0x00, 0x00
        /*0020*/ 	.byte	0x00, 0x00, 0x00, 0x00


//--------------------- .nv.info._ZN7cutlass13device_kernelINS_4gemm6kernel13GemmUniversalIN4cute5tupleIJiiiiEEENS1_10collective13CollectiveMmaINS1_35MainloopSm100TmaUmmaWarpSpecializedILi5ELi2ELi4ENS5_IJNS4_1CILi1EEESB_SB_EEEEENS5_IJNSA_ILi64EEESE_SE_EEEaNS5_IJlSB_lEEEaSG_NS4_8TiledMMAINS4_8MMA_AtomIJNS4_15SM100_MMA_S8_SSIaaiLi64ELi64ELNS4_4UMMA5MajorE0ELSL_0ELNSK_8SaturateE0EEEEEENS4_6LayoutISC_NS5_IJNSA_ILi0EEESQ_SQ_EEEEENS5_IJNS4_10UnderscoreEST_ST_EEEEENS4_13SM90_TMA_LOADENS4_14ComposedLayoutINS4_7SwizzleILi2ELi4ELi3EEENS4_18smem_ptr_flag_bitsILi8EEENSP_INS5_IJNSA_ILi8EEESE_EEENS5_IJSE_SB_EEEEEEEvNS4_8identityESW_S16_vS17_EENS_8epilogue10collective18CollectiveEpilogueINS19_23Sm100TmaWarpSpecializedILi1ELi1ELi32ELb0ELb0EEEJSF_NS5_IJNSP_ISE_SB_EES1E_EEEaSG_aSG_NS19_6fusion15FusionCallbacksIS1D_NS1G_17LinearCombinationIaiaiLNS_15FloatRoundStyleE2EEESF_S1F_JEEENS4_5SM1004TMEM4LOAD26SM100_TMEM_LOAD_16dp32b32xESW_S16_NS4_39AutoVectorizingCopyWithAssumedAlignmentILi128EEENS4_14SM90_TMA_STOREES16_S1R_S1R_EEEvvEEEEvNT_6ParamsE --------------------------
	.section	.nv.info._ZN7cutlass13device_kernelINS_4gemm6kernel13GemmUniversalIN4cute5tupleIJiiiiEEENS1_10collective13CollectiveMmaINS1_35MainloopSm100TmaUmmaWarpSpecializedILi5ELi2ELi4ENS5_IJNS4_1CILi1EEESB_SB_EEEEENS5_IJNSA_ILi64EEESE_SE_EEEaNS5_IJlSB_lEEEaSG_NS4_8TiledMMAINS4_8MMA_AtomIJNS4_15SM100_MMA_S8_SSIaaiLi64ELi64ELNS4_4UMMA5MajorE0ELSL_0ELNSK_8SaturateE0EEEEEENS4_6LayoutISC_NS5_IJNSA_ILi0EEESQ_SQ_EEEEENS5_IJNS4_10UnderscoreEST_ST_EEEEENS4_13SM90_TMA_LOADENS4_14ComposedLayoutINS4_7SwizzleILi2ELi4ELi3EEENS4_18smem_ptr_flag_bitsILi8EEENSP_INS5_IJNSA_ILi8EEESE_EEENS5_IJSE_SB_EEEEEEEvNS4_8identityESW_S16_vS17_EENS_8epilogue10collective18CollectiveEpilogueINS19_23Sm100TmaWarpSpecializedILi1ELi1ELi32ELb0ELb0EEEJSF_NS5_IJNSP_ISE_SB_EES1E_EEEaSG_aSG_NS19_6fusion15FusionCallbacksIS1D_NS1G_17LinearCombinationIaiaiLNS_15FloatRoundStyleE2EEESF_S1F_JEEENS4_5SM1004TMEM4LOAD26SM100_TMEM_LOAD_16dp32b32xESW_S16_NS4_39AutoVectorizingCopyWithAssumedAlignmentILi128EEENS4_14SM90_TMA_STOREES16_S1R_S1R_EEEvvEEEEvNT_6ParamsE,"",@"SHT_CUDA_INFO"
	.sectionflags	@""
	.align	4


	//----- nvinfo : EIATTR_CUDA_API_VERSION
	.align		4
        /*0000*/ 	.byte	0x04, 0x37
        /*0002*/ 	.short	(.L_31 - .L_30)
.L_30:
        /*0004*/ 	.word	0x00000082


	//----- nvinfo : EIATTR_KPARAM_INFO
	.align		4
.L_31:
        /*0008*/ 	.byte	0x04, 0x17
        /*000a*/ 	.short	(.L_33 - .L_32)
.L_32:
        /*000c*/ 	.word	0x00000000
        /*0010*/ 	.short	0x0000
        /*0012*/ 	.short	0x0000
        /*0014*/ 	.byte	0x00, 0xf0, 0x01, 0x20


	//----- nvinfo : EIATTR_AT_ENTRY_FRAGMENTS
	.align		4
.L_33:
        /*0018*/ 	.byte	0x04, 0x4f
        /*001a*/ 	.short	(.L_35 - .L_34)


	//   ....[0]....
.L_34:
        /*001c*/ 	.word	0x00000006


	//----- nvinfo : EIATTR_RESERVED_SMEM_USED
	.align		4
.L_35:
        /*0020*/ 	.byte	0x01, 0x41
	.zero		2


	//----- nvinfo : EIATTR_SPARSE_MMA_MASK
	.align		4
        /*0024*/ 	.byte	0x03, 0x50
        /*0026*/ 	.short	0x0000


	//----- nvinfo : EIATTR_TCGEN05_1CTA_USED
	.align		4
        /*0028*/ 	.byte	0x01, 0x51
	.zero		2


	//----- nvinfo : EIATTR_MAXREG_COUNT
	.align		4
        /*002c*/ 	.byte	0x03, 0x1b
        /*002e*/ 	.short	0x00ff


	//----- nvinfo : EIATTR_NUM_BARRIERS
	.align		4
        /*0030*/ 	.byte	0x02, 0x4c
        /*0032*/ 	.byte	0x07
	.zero		1


	//----- nvinfo : EIATTR_EXTERNS
	.align		4
        /*0034*/ 	.byte	0x04, 0x0f
        /*0036*/ 	.short	(.L_37 - .L_36)


	//   ....[0]....
	.align		4
.L_36:
        /*0038*/ 	.word	index@(__assertfail)


	//----- nvinfo : EIATTR_MERCURY_ISA_VERSION
	.align		4
.L_37:
        /*003c*/ 	.byte	0x03, 0x5f
        /*003e*/ 	.short	0x0101


	//----- nvinfo : EIATTR_INT_WARP_WIDE_INSTR_OFFSETS
	.align		4
        /*0040*/ 	.byte	0x04, 0x31
        /*0042*/ 	.short	(.L_39 - .L_38)


	//   ....[0]....
.L_38:
        /*0044*/ 	.word	0x00001d80


	//   ....[1]....
        /*0048*/ 	.word	0x000037e0


	//   ....[2]....
        /*004c*/ 	.word	0x00003800


	//   ....[3]....
        /*0050*/ 	.word	0x00003830


	//   ....[4]....
        /*0054*/ 	.word	0x00004240


	//   ....[5]....
        /*0058*/ 	.word	0x00004330


	//----- nvinfo : EIATTR_COOP_GROUP_MASK_REGIDS
	.align		4
.L_39:
        /*005c*/ 	.byte	0x04, 0x29
        /*005e*/ 	.short	(.L_41 - .L_40)


	//   ....[0]....
.L_40:
        /*0060*/ 	.word	0xffffffff


	//   ....[1]....
        /*0064*/ 	.word	0xffffffff


	//   ....[2]....
        /*0068*/ 	.word	0xffffffff


	//   ....[3]....
        /*006c*/ 	.word	0xffffffff


	//   ....[4]....
        /*0070*/ 	.word	0xffffffff


	//   ....[5]....
        /*0074*/ 	.word	0xffffffff


	//   ....[6]....
        /*0078*/ 	.word	0xffffffff


	//   ....[7]....
        /*007c*/ 	.word	0xffffffff


	//   ....[8]....
        /*0080*/ 	.word	0xffffffff


	//   ....[9]....
        /*0084*/ 	.word	0xffffffff


	//   ....[10]....
        /*0088*/ 	.word	0xffffffff


	//   ....[11]....
        /*008c*/ 	.word	0xffffffff


	//   ....[12]....
        /*0090*/ 	.word	0xffffffff


	//----- nvinfo : EIATTR_COOP_GROUP_INSTR_OFFSETS
	.align		4
.L_41:
        /*0094*/ 	.byte	0x04, 0x28
        /*0096*/ 	.short	(.L_43 - .L_42)


	//   ....[0]....
.L_42:
        /*0098*/ 	.word	0x00000090


	//   ....[1]....
        /*009c*/ 	.word	0x000004d0


	//   ....[2]....
        /*00a0*/ 	.word	0x00000660


	//   ....[3]....
        /*00a4*/ 	.word	0x000007a0


	//   ....[4]....
        /*00a8*/ 	.word	0x000008a0


	//   ....[5]....
        /*00ac*/ 	.word	0x00000a10


	//   ....[6]....
        /*00b0*/ 	.word	0x00000bb0


	//   ....[7]....
        /*00b4*/ 	.word	0x00001c60


	//   ....[8]....
        /*00b8*/ 	.word	0x00002ad0


	//   ....[9]....
        /*00bc*/ 	.word	0x00002ce0


	//   ....[10]....
        /*00c0*/ 	.word	0x00002d10


	//   ....[11]....
        /*00c4*/ 	.word	0x000036c0


	//   ....[12]....
        /*00c8*/ 	.word	0x000038f0


	//----- nvinfo : EIATTR_VRC_CTA_INIT_COUNT
	.align		4
.L_43:
        /*00cc*/ 	.byte	0x02, 0x4a
        /*00ce*/ 	.byte	0x80
	.zero		1


	//----- nvinfo : EIATTR_SYSCALL_OFFSETS
	.align		4
        /*00d0*/ 	.byte	0x04, 0x46
        /*00d2*/ 	.short	(.L_45 - .L_44)


	//   ....[0]....
.L_44:
        /*00d4*/ 	.word	0x00004d50


	//   ....[1]....
        /*00d8*/ 	.word	0x00004e90


	//   ....[2]....
        /*00dc*/ 	.word	0x000055f0


	//----- nvinfo : EIATTR_MBARRIER_INSTR_OFFSETS
	.align		4
.L_45:
        /*00e0*/ 	.byte	0x04, 0x39
        /*00e2*/ 	.short	(.L_47 - .L_46)


	//   ....[0]....
.L_46:
        /*00e4*/ 	.word	0x000005b0
        /*00e8*/ 	.word	0x000000ff
        /*00ec*/ 	.word	0x00000000
        /*00f0*/ 	.short	0x0100
        /*00f2*/ 	.byte	0x05
	.zero		1


	//   ....[1]....
        /*00f4*/ 	.word	0x000005c0
        /*00f8*/ 	.word	0x000000ff
        /*00fc*/ 	.word	0x00000028
        /*0100*/ 	.short	0x0100
        /*0102*/ 	.byte	0x05
	.zero		1


	//   ....[2]....
        /*0104*/ 	.word	0x000005d0
        /*0108*/ 	.word	0x000000ff
        /*010c*/ 	.word	0x00000008
        /*0110*/ 	.short	0x0100
        /*0112*/ 	.byte	0x05
	.zero		1


	//   ....[3]....
        /*0114*/ 	.word	0x000005e0
        /*0118*/ 	.word	0x000000ff
        /*011c*/ 	.word	0x00000030
        /*0120*/ 	.short	0x0100
        /*0122*/ 	.byte	0x05
	.zero		1


	//   ....[4]....
        /*0124*/ 	.word	0x000005f0
        /*0128*/ 	.word	0x000000ff
        /*012c*/ 	.word	0x00000010
        /*0130*/ 	.short	0x0100
        /*0132*/ 	.byte	0x05
	.zero		1


	//   ....[5]....
        /*0134*/ 	.word	0x00000600
        /*0138*/ 	.word	0x000000ff
        /*013c*/ 	.word	0x00000038
        /*0140*/ 	.short	0x0100
        /*0142*/ 	.byte	0x05
	.zero		1


	//   ....[6]....
        /*0144*/ 	.word	0x00000610
        /*0148*/ 	.word	0x000000ff
        /*014c*/ 	.word	0x00000018
        /*0150*/ 	.short	0x0100
        /*0152*/ 	.byte	0x05
	.zero		1


	//   ....[7]....
        /*0154*/ 	.word	0x00000620
        /*0158*/ 	.word	0x000000ff
        /*015c*/ 	.word	0x00000040
        /*0160*/ 	.short	0x0100
        /*0162*/ 	.byte	0x05
	.zero		1


	//   ....[8]....
        /*0164*/ 	.word	0x00000630
        /*0168*/ 	.word	0x000000ff
        /*016c*/ 	.word	0x00000020
        /*0170*/ 	.short	0x0100
        /*0172*/ 	.byte	0x05
	.zero		1


	//   ....[9]....
        /*0174*/ 	.word	0x00000640
        /*0178*/ 	.word	0x000000ff
        /*017c*/ 	.word	0x00000048
        /*0180*/ 	.short	0x0100
        /*0182*/ 	.byte	0x05
	.zero		1


	//   ....[10]....
        /*0184*/ 	.word	0x00000770
        /*0188*/ 	.word	0x000000ff
        /*018c*/ 	.word	0x00000050
        /*0190*/ 	.short	0x0100
        /*0192*/ 	.byte	0x06
	.zero		1


	//   ....[11]....
        /*0194*/ 	.word	0x00000780
        /*0198*/ 	.word	0x000000ff
        /*019c*/ 	.word	0x00000058
        /*01a0*/ 	.short	0x0100
        /*01a2*/ 	.byte	0x06
	.zero		1


	//   ....[12]....
        /*01a4*/ 	.word	0x00000870
        /*01a8*/ 	.word	0x000000ff
        /*01ac*/ 	.word	0x00000060
        /*01b0*/ 	.short	0x0100
        /*01b2*/ 	.byte	0x05
	.zero		1


	//   ....[13]....
        /*01b4*/ 	.word	0x00000880
        /*01b8*/ 	.word	0x000000ff
        /*01bc*/ 	.word	0x00000068
        /*01c0*/ 	.short	0x0100
        /*01c2*/ 	.byte	0x05
	.zero		1


	//   ....[14]....
        /*01c4*/ 	.word	0x000009c0
        /*01c8*/ 	.word	0x000000ff
        /*01cc*/ 	.word	0x00000070
        /*01d0*/ 	.short	0x0100
        /*01d2*/ 	.byte	0x05
	.zero		1


	//   ....[15]....
        /*01d4*/ 	.word	0x000009d0
        /*01d8*/ 	.word	0x000000ff
        /*01dc*/ 	.word	0x00000080
        /*01e0*/ 	.short	0x0100
        /*01e2*/ 	.byte	0x05
	.zero		1


	//   ....[16]....
        /*01e4*/ 	.word	0x000009e0
        /*01e8*/ 	.word	0x000000ff
        /*01ec*/ 	.word	0x00000078
        /*01f0*/ 	.short	0x0100
        /*01f2*/ 	.byte	0x05
	.zero		1


	//   ....[17]....
        /*01f4*/ 	.word	0x000009f0
        /*01f8*/ 	.word	0x000000ff
        /*01fc*/ 	.word	0x00000088
        /*0200*/ 	.short	0x0100
        /*0202*/ 	.byte	0x05
	.zero		1


	//   ....[18]....
        /*0204*/ 	.word	0x00000b20
        /*0208*/ 	.word	0x000000ff
        /*020c*/ 	.word	0x00000090
        /*0210*/ 	.short	0x0100
        /*0212*/ 	.byte	0x06
	.zero		1


	//   ....[19]....
        /*0214*/ 	.word	0x00000b30
        /*0218*/ 	.word	0x000000ff
        /*021c*/ 	.word	0x000000b0
        /*0220*/ 	.short	0x0100
        /*0222*/ 	.byte	0x06
	.zero		1


	//   ....[20]....
        /*0224*/ 	.word	0x00000b40
        /*0228*/ 	.word	0x000000ff
        /*022c*/ 	.word	0x00000098
        /*0230*/ 	.short	0x0100
        /*0232*/ 	.byte	0x06
	.zero		1


	//   ....[21]....
        /*0234*/ 	.word	0x00000b50
        /*0238*/ 	.word	0x000000ff
        /*023c*/ 	.word	0x000000b8
        /*0240*/ 	.short	0x0100
        /*0242*/ 	.byte	0x06
	.zero		1


	//   ....[22]....
        /*0244*/ 	.word	0x00000b60
        /*0248*/ 	.word	0x000000ff
        /*024c*/ 	.word	0x000000a0
        /*0250*/ 	.short	0x0100
        /*0252*/ 	.byte	0x06
	.zero		1


	//   ....[23]....
        /*0254*/ 	.word	0x00000b70
        /*0258*/ 	.word	0x000000ff
        /*025c*/ 	.word	0x000000c0
        /*0260*/ 	.short	0x0100
        /*0262*/ 	.byte	0x06
	.zero		1


	//   ....[24]....
        /*0264*/ 	.word	0x00000b80
        /*0268*/ 	.word	0x000000ff
        /*026c*/ 	.word	0x000000a8
        /*0270*/ 	.short	0x0100
        /*0272*/ 	.byte	0x06
	.zero		1


	//   ....[25]....
        /*0274*/ 	.word	0x00000b90
        /*0278*/ 	.word	0x000000ff
        /*027c*/ 	.word	0x000000c8
        /*0280*/ 	.short	0x0100
        /*0282*/ 	.byte	0x06
	.zero		1


	//   ....[26]....
        /*0284*/ 	.word	0x00000c80
        /*0288*/ 	.word	0x000000ff
        /*028c*/ 	.word	0x000000d0
        /*0290*/ 	.short	0x0100
        /*0292*/ 	.byte	0x05
	.zero		1


	//   ....[27]....
        /*0294*/ 	.word	0x00000c90
        /*0298*/ 	.word	0x000000ff
        /*029c*/ 	.word	0x000000e0
        /*02a0*/ 	.short	0x0100
        /*02a2*/ 	.byte	0x05
	.zero		1


	//   ....[28]....
        /*02a4*/ 	.word	0x00000ca0
        /*02a8*/ 	.word	0x000000ff
        /*02ac*/ 	.word	0x000000d8
        /*02b0*/ 	.short	0x0100
        /*02b2*/ 	.byte	0x05
	.zero		1


	//   ....[29]....
        /*02b4*/ 	.word	0x00000cb0
        /*02b8*/ 	.word	0x000000ff
        /*02bc*/ 	.word	0x000000e8
        /*02c0*/ 	.short	0x0100
        /*02c2*/ 	.byte	0x05
	.zero		1


	//   ....[30]....
        /*02c4*/ 	.word	0x00001580
        /*02c8*/ 	.word	0x00000003
        /*02cc*/ 	.word	0x000000e0
        /*02d0*/ 	.short	0x010a
        /*02d2*/ 	.byte	0xff
	.zero		1


	//   ....[31]....
        /*02d4*/ 	.word	0x000015b0
        /*02d8*/ 	.word	0x00000003
        /*02dc*/ 	.word	0x000000d0
        /*02e0*/ 	.short	0x0101
        /*02e2*/ 	.byte	0xff
	.zero		1


	//   ....[32]....
        /*02e4*/ 	.word	0x00001680
        /*02e8*/ 	.word	0x000000ff
        /*02ec*/ 	.word	0x00000028
        /*02f0*/ 	.short	0x010a
        /*02f2*/ 	.byte	0x08
	.zero		1


	//   ....[33]....
        /*02f4*/ 	.word	0x00001720
        /*02f8*/ 	.word	0x000000ff
        /*02fc*/ 	.word	0x00000028
        /*0300*/ 	.short	0x010a
        /*0302*/ 	.byte	0x21
	.zero		1


	//   ....[34]....
        /*0304*/ 	.word	0x00001880
        /*0308*/ 	.word	0x000000ff
        /*030c*/ 	.word	0x00000028
        /*0310*/ 	.short	0x010a
        /*0312*/ 	.byte	0x08
	.zero		1


	//   ....[35]....
        /*0314*/ 	.word	0x00001970
        /*0318*/ 	.word	0x000000ff
        /*031c*/ 	.word	0x00000068
        /*0320*/ 	.short	0x0101
        /*0322*/ 	.byte	0x04
	.zero		1


	//   ....[36]....
        /*0324*/ 	.word	0x00001990
        /*0328*/ 	.word	0x000000ff
        /*032c*/ 	.word	0x00000028
        /*0330*/ 	.short	0x010a
        /*0332*/ 	.byte	0x08
	.zero		1


	//   ....[37]....
        /*0334*/ 	.word	0x00001a10
        /*0338*/ 	.word	0x000000ff
        /*033c*/ 	.word	0x00000028
        /*0340*/ 	.short	0x010a
        /*0342*/ 	.byte	0x11
	.zero		1


	//   ....[38]....
        /*0344*/ 	.word	0x00001b70
        /*0348*/ 	.word	0x000000ff
        /*034c*/ 	.word	0x00000028
        /*0350*/ 	.short	0x010a
        /*0352*/ 	.byte	0x08
	.zero		1


	//   ....[39]....
        /*0354*/ 	.word	0x00001c90
        /*0358*/ 	.word	0x00000002
        /*035c*/ 	.word	0x00000070
        /*0360*/ 	.short	0x010a
        /*0362*/ 	.byte	0xff
	.zero		1


	//   ....[40]....
        /*0364*/ 	.word	0x00001d50
        /*0368*/ 	.word	0x00000002
        /*036c*/ 	.word	0x00000000
        /*0370*/ 	.short	0x0101
        /*0372*/ 	.byte	0xff
	.zero		1


	//   ....[41]....
        /*0374*/ 	.word	0x000022b0
        /*0378*/ 	.word	0x000000ff
        /*037c*/ 	.word	0x00000000
        /*0380*/ 	.short	0x010a
        /*0382*/ 	.byte	0x05
	.zero		1


	//   ....[42]....
        /*0384*/ 	.word	0x00002340
        /*0388*/ 	.word	0x000000ff
        /*038c*/ 	.word	0x00000000
        /*0390*/ 	.short	0x010a
        /*0392*/ 	.byte	0x05
	.zero		1


	//   ....[43]....
        /*0394*/ 	.word	0x000023d0
        /*0398*/ 	.word	0x000000ff
        /*039c*/ 	.word	0x00000000
        /*03a0*/ 	.short	0x010a
        /*03a2*/ 	.byte	0x05
	.zero		1


	//   ....[44]....
        /*03a4*/ 	.word	0x00002460
        /*03a8*/ 	.word	0x000000ff
        /*03ac*/ 	.word	0x00000000
        /*03b0*/ 	.short	0x010a
        /*03b2*/ 	.byte	0x05
	.zero		1


	//   ....[45]....
        /*03b4*/ 	.word	0x00002500
        /*03b8*/ 	.word	0x00000000
        /*03bc*/ 	.word	0x00000000
        /*03c0*/ 	.short	0x010a
        /*03c2*/ 	.byte	0xff
	.zero		1


	//   ....[46]....
        /*03c4*/ 	.word	0x00002620
        /*03c8*/ 	.word	0x00000000
        /*03cc*/ 	.word	0x000000d0
        /*03d0*/ 	.short	0x010a
        /*03d2*/ 	.byte	0xff
	.zero		1


	//   ....[47]....
        /*03d4*/ 	.word	0x00002680
        /*03d8*/ 	.word	0x00000004
        /*03dc*/ 	.word	0x00000000
        /*03e0*/ 	.short	0x0101
        /*03e2*/ 	.byte	0xff
	.zero		1


	//   ....[48]....
        /*03e4*/ 	.word	0x000026a0
        /*03e8*/ 	.word	0x000000ff
        /*03ec*/ 	.word	0x00000080
        /*03f0*/ 	.short	0x010a
        /*03f2*/ 	.byte	0x05
	.zero		1


	//   ....[49]....
        /*03f4*/ 	.word	0x000027c0
        /*03f8*/ 	.word	0x00000000
        /*03fc*/ 	.word	0x00000070
        /*0400*/ 	.short	0x010a
        /*0402*/ 	.byte	0xff
	.zero		1


	//   ....[50]....
        /*0404*/ 	.word	0x000028d0
        /*0408*/ 	.word	0x00000000
        /*040c*/ 	.word	0x00000000
        /*0410*/ 	.short	0x0101
        /*0412*/ 	.byte	0xff
	.zero		1


	//   ....[51]....
        /*0414*/ 	.word	0x00002960
        /*0418*/ 	.word	0x000000ff
        /*041c*/ 	.word	0x00000080
        /*0420*/ 	.short	0x0106
        /*0422*/ 	.byte	0x05
	.zero		1


	//   ....[52]....
        /*0424*/ 	.word	0x00002980
        /*0428*/ 	.word	0x000000ff
        /*042c*/ 	.word	0x00000080
        /*0430*/ 	.short	0x010a
        /*0432*/ 	.byte	0x05
	.zero		1


	//   ....[53]....
        /*0434*/ 	.word	0x00002a10
        /*0438*/ 	.word	0x000000ff
        /*043c*/ 	.word	0x00000080
        /*0440*/ 	.short	0x0106
        /*0442*/ 	.byte	0x04
	.zero		1


	//   ....[54]....
        /*0444*/ 	.word	0x00002a50
        /*0448*/ 	.word	0x00000000
        /*044c*/ 	.word	0x00000080
        /*0450*/ 	.short	0x010a
        /*0452*/ 	.byte	0xff
	.zero		1


	//   ....[55]....
        /*0454*/ 	.word	0x00002f50
        /*0458*/ 	.word	0x00000000
        /*045c*/ 	.word	0x00000070
        /*0460*/ 	.short	0x010a
        /*0462*/ 	.byte	0xff
	.zero		1


	//   ....[56]....
        /*0464*/ 	.word	0x00003050
        /*0468*/ 	.word	0x00000003
        /*046c*/ 	.word	0x00000000
        /*0470*/ 	.short	0x0101
        /*0472*/ 	.byte	0xff
	.zero		1


	//   ....[57]....
        /*0474*/ 	.word	0x00003060
        /*0478*/ 	.word	0x000000ff
        /*047c*/ 	.word	0x00000000
        /*0480*/ 	.short	0x010a
        /*0482*/ 	.byte	0x04
	.zero		1


	//   ....[58]....
        /*0484*/ 	.word	0x000030e0
        /*0488*/ 	.word	0x000000ff
        /*048c*/ 	.word	0x000000b0
        /*0490*/ 	.short	0x010a
        /*0492*/ 	.byte	0x08
	.zero		1


	//   ....[59]....
        /*0494*/ 	.word	0x000031c0
        /*0498*/ 	.word	0x000000ff
        /*049c*/ 	.word	0x00000000
        /*04a0*/ 	.short	0x010a
        /*04a2*/ 	.byte	0x07
	.zero		1


	//   ....[60]....
        /*04a4*/ 	.word	0x00003300
        /*04a8*/ 	.word	0x000000ff
        /*04ac*/ 	.word	0x00000000
        /*04b0*/ 	.short	0x010a
        /*04b2*/ 	.byte	0x04
	.zero		1


	//   ....[61]....
        /*04b4*/ 	.word	0x000034f0
        /*04b8*/ 	.word	0x000000ff
        /*04bc*/ 	.word	0x00000000
        /*04c0*/ 	.short	0x010a
        /*04c2*/ 	.byte	0x05
	.zero		1


	//   ....[62]....
        /*04c4*/ 	.word	0x00003580
        /*04c8*/ 	.word	0x000000ff
        /*04cc*/ 	.word	0x00000000
        /*04d0*/ 	.short	0x010a
        /*04d2*/ 	.byte	0x05
	.zero		1


	//   ....[63]....
        /*04d4*/ 	.word	0x00003610
        /*04d8*/ 	.word	0x000000ff
        /*04dc*/ 	.word	0x00000000
        /*04e0*/ 	.short	0x010a
        /*04e2*/ 	.byte	0x05
	.zero		1


	//   ....[64]....
        /*04e4*/ 	.word	0x000036a0
        /*04e8*/ 	.word	0x000000ff
        /*04ec*/ 	.word	0x00000000
        /*04f0*/ 	.short	0x010a
        /*04f2*/ 	.byte	0x07
	.zero		1


	//   ....[65]....
        /*04f4*/ 	.word	0x00003ae0
        /*04f8*/ 	.word	0x00000000
        /*04fc*/ 	.word	0x00000070
        /*0500*/ 	.short	0x010a
        /*0502*/ 	.byte	0xff
	.zero		1


	//   ....[66]....
        /*0504*/ 	.word	0x00003bd0
        /*0508*/ 	.word	0x00000000
        /*050c*/ 	.word	0x00000000
        /*0510*/ 	.short	0x0101
        /*0512*/ 	.byte	0xff
	.zero		1


	//   ....[67]....
        /*0514*/ 	.word	0x00003ef0
        /*0518*/ 	.word	0x000000ff
        /*051c*/ 	.word	0x00000068
        /*0520*/ 	.short	0x010a
        /*0522*/ 	.byte	0x06
	.zero		1


	//   ....[68]....
        /*0524*/ 	.word	0x00004070
        /*0528*/ 	.word	0x000000ff
        /*052c*/ 	.word	0x00000058
        /*0530*/ 	.short	0x010a
        /*0532*/ 	.byte	0x06
	.zero		1


	//   ....[69]....
        /*0534*/ 	.word	0x000043a0
        /*0538*/ 	.word	0x000000ff
        /*053c*/ 	.word	0x00000050
        /*0540*/ 	.short	0x010b
        /*0542*/ 	.byte	0x06
	.zero		1


	//   ....[70]....
        /*0544*/ 	.word	0x000043c0
        /*0548*/ 	.word	0x000000ff
        /*054c*/ 	.word	0x00000000
        /*0550*/ 	.short	0x0101
        /*0552*/ 	.byte	0x25
	.zero		1


	//   ....[71]....
        /*0554*/ 	.word	0x00004400
        /*0558*/ 	.word	0x00000000
        /*055c*/ 	.word	0x00000058
        /*0560*/ 	.short	0x010a
        /*0562*/ 	.byte	0xff
	.zero		1


	//   ....[72]....
        /*0564*/ 	.word	0x00004760
        /*0568*/ 	.word	0x00000000
        /*056c*/ 	.word	0x00000070
        /*0570*/ 	.short	0x010a
        /*0572*/ 	.byte	0xff
	.zero		1


	//   ....[73]....
        /*0574*/ 	.word	0x00004870
        /*0578*/ 	.word	0x00000000
        /*057c*/ 	.word	0x00000000
        /*0580*/ 	.short	0x0101
        /*0582*/ 	.byte	0xff
	.zero		1


	//   ....[74]....
        /*0584*/ 	.word	0x00005220
        /*0588*/ 	.word	0x000000ff
        /*058c*/ 	.word	0x00000050
        /*0590*/ 	.short	0x010a
        /*0592*/ 	.byte	0x2b
	.zero		1


	//   ....[75]....
        /*0594*/ 	.word	0x00005240
        /*0598*/ 	.word	0x0000005c
        /*059c*/ 	.word	0x00000090
        /*05a0*/ 	.short	0x010a
        /*05a2*/ 	.byte	0xff
	.zero		1


	//   ....[76]....
        /*05a4*/ 	.word	0x00005390
        /*05a8*/ 	.word	0x000000ff
        /*05ac*/ 	.word	0x00000050
        /*05b0*/ 	.short	0x010a
        /*05b2*/ 	.byte	0x2b
	.zero		1


	//   ....[77]....
        /*05b4*/ 	.word	0x00005470
        /*05b8*/ 	.word	0x000000ff
        /*05bc*/ 	.word	0x00000000
        /*05c0*/ 	.short	0x0101
        /*05c2*/ 	.byte	0x04
	.zero		1


	//   ....[78]....
        /*05c4*/ 	.word	0x000054d0
        /*05c8*/ 	.word	0x0000005c
        /*05cc*/ 	.word	0x00000090
        /*05d0*/ 	.short	0x010a
        /*05d2*/ 	.byte	0xff
	.zero		1


	//   ....[79]....
        /*05d4*/ 	.word	0x00005830
        /*05d8*/ 	.word	0x000000ff
        /*05dc*/ 	.word	0x00000000
        /*05e0*/ 	.short	0x0101
        /*05e2*/ 	.byte	0x05
	.zero		1


	//   ....[80]....
        /*05e4*/ 	.word	0x000061a0
        /*05e8*/ 	.word	0x00000003
        /*05ec*/ 	.word	0x000000e0
        /*05f0*/ 	.short	0x010a
        /*05f2*/ 	.byte	0xff
	.zero		1


	//   ....[81]....
        /*05f4*/ 	.word	0x00006200
        /*05f8*/ 	.word	0x00000002
        /*05fc*/ 	.word	0x00000028
        /*0600*/ 	.short	0x010a
        /*0602*/ 	.byte	0xff
	.zero		1


	//   ....[82]....
        /*0604*/ 	.word	0x00006260
        /*0608*/ 	.word	0x00000002
        /*060c*/ 	.word	0x00000028
        /*0610*/ 	.short	0x010a
        /*0612*/ 	.byte	0xff
	.zero		1


	//   ....[83]....
        /*0614*/ 	.word	0x000062b0
        /*0618*/ 	.word	0x00000002
        /*061c*/ 	.word	0x00000070
        /*0620*/ 	.short	0x010a
        /*0622*/ 	.byte	0xff
	.zero		1


	//   ....[84]....
        /*0624*/ 	.word	0x00006310
        /*0628*/ 	.word	0x00000000
        /*062c*/ 	.word	0x00000000
        /*0630*/ 	.short	0x010a
        /*0632*/ 	.byte	0xff
	.zero		1


	//   ....[85]....
        /*0634*/ 	.word	0x00006370
        /*0638*/ 	.word	0x00000000
        /*063c*/ 	.word	0x00000000
        /*0640*/ 	.short	0x010a
        /*0642*/ 	.byte	0xff
	.zero		1


	//   ....[86]....
        /*0644*/ 	.word	0x000063d0
        /*0648*/ 	.word	0x00000000
        /*064c*/ 	.word	0x00000000
        /*0650*/ 	.short	0x010a
        /*0652*/ 	.byte	0xff
	.zero		1


	//   ....[87]....
        /*0654*/ 	.word	0x00006430
        /*0658*/ 	.word	0x00000000
        /*065c*/ 	.word	0x00000000
        /*0660*/ 	.short	0x010a
        /*0662*/ 	.byte	0xff
	.zero		1


	//   ....[88]....
        /*0664*/ 	.word	0x00006480
        /*0668*/ 	.word	0x00000000
        /*066c*/ 	.word	0x000000d0
        /*0670*/ 	.short	0x010a
        /*0672*/ 	.byte	0xff
	.zero		1


	//   ....[89]....
        /*0674*/ 	.word	0x000064e0
        /*0678*/ 	.word	0x00000000
        /*067c*/ 	.word	0x00000080
        /*0680*/ 	.short	0x010a
        /*0682*/ 	.byte	0xff
	.zero		1


	//   ....[90]....
        /*0684*/ 	.word	0x00006530
        /*0688*/ 	.word	0x00000000
        /*068c*/ 	.word	0x00000070
        /*0690*/ 	.short	0x010a
        /*0692*/ 	.byte	0xff
	.zero		1


	//   ....[91]....
        /*0694*/ 	.word	0x00006590
        /*0698*/ 	.word	0x00000000
        /*069c*/ 	.word	0x00000080
        /*06a0*/ 	.short	0x010a
        /*06a2*/ 	.byte	0xff
	.zero		1


	//   ....[92]....
        /*06a4*/ 	.word	0x000065e0
        /*06a8*/ 	.word	0x00000000
        /*06ac*/ 	.word	0x00000070
        /*06b0*/ 	.short	0x010a
        /*06b2*/ 	.byte	0xff
	.zero		1


	//   ....[93]....
        /*06b4*/ 	.word	0x00006640
        /*06b8*/ 	.word	0x00000003
        /*06bc*/ 	.word	0x000000b0
        /*06c0*/ 	.short	0x010a
        /*06c2*/ 	.byte	0xff
	.zero		1


	//   ....[94]....
        /*06c4*/ 	.word	0x000066a0
        /*06c8*/ 	.word	0x00000000
        /*06cc*/ 	.word	0x00000000
        /*06d0*/ 	.short	0x010a
        /*06d2*/ 	.byte	0xff
	.zero		1


	//   ....[95]....
        /*06d4*/ 	.word	0x00006700
        /*06d8*/ 	.word	0x00000000
        /*06dc*/ 	.word	0x00000000
        /*06e0*/ 	.short	0x010a
        /*06e2*/ 	.byte	0xff
	.zero		1


	//   ....[96]....
        /*06e4*/ 	.word	0x00006760
        /*06e8*/ 	.word	0x00000000
        /*06ec*/ 	.word	0x00000000
        /*06f0*/ 	.short	0x010a
        /*06f2*/ 	.byte	0xff
	.zero		1


	//   ....[97]....
        /*06f4*/ 	.word	0x000067c0
        /*06f8*/ 	.word	0x00000000
        /*06fc*/ 	.word	0x00000000
        /*0700*/ 	.short	0x010a
        /*0702*/ 	.byte	0xff
	.zero		1


	//   ....[98]....
        /*0704*/ 	.word	0x00006820
        /*0708*/ 	.word	0x00000000
        /*070c*/ 	.word	0x00000000
        /*0710*/ 	.short	0x010a
        /*0712*/ 	.byte	0xff
	.zero		1


	//   ....[99]....
        /*0714*/ 	.word	0x00006870
        /*0718*/ 	.word	0x00000000
        /*071c*/ 	.word	0x00000070
        /*0720*/ 	.short	0x010a
        /*0722*/ 	.byte	0xff
	.zero		1


	//   ....[100]....
        /*0724*/ 	.word	0x000068d0
        /*0728*/ 	.word	0x00000000
        /*072c*/ 	.word	0x00000068
        /*0730*/ 	.short	0x010a
        /*0732*/ 	.byte	0xff
	.zero		1


	//   ....[101]....
        /*0734*/ 	.word	0x00006930
        /*0738*/ 	.word	0x00000003
        /*073c*/ 	.word	0x00000058
        /*0740*/ 	.short	0x010a
        /*0742*/ 	.byte	0xff
	.zero		1


	//   ....[102]....
        /*0744*/ 	.word	0x00006980
        /*0748*/ 	.word	0x00000000
        /*074c*/ 	.word	0x00000070
        /*0750*/ 	.short	0x010a
        /*0752*/ 	.byte	0xff
	.zero		1


	//   ....[103]....
        /*0754*/ 	.word	0x000069e0
        /*0758*/ 	.word	0x00000000
        /*075c*/ 	.word	0x00000050
        /*0760*/ 	.short	0x010a
        /*0762*/ 	.byte	0xff
	.zero		1


	//   ....[104]....
        /*0764*/ 	.word	0x00006a30
        /*0768*/ 	.word	0x0000005c
        /*076c*/ 	.word	0x00000090
        /*0770*/ 	.short	0x010a
        /*0772*/ 	.byte	0xff
	.zero		1


	//----- nvinfo : EIATTR_NUM_MBARRIERS
	.align		4
.L_47:
        /*0774*/ 	.byte	0x03, 0x38
        /*0776*/ 	.short	0x001e


	//----- nvinfo : EIATTR_EXIT_INSTR_OFFSETS
	.align		4
        /*0778*/ 	.byte	0x04, 0x1c
        /*077a*/ 	.short	(.L_49 - .L_48)


	//   ....[0]....
.L_48:
        /*077c*/ 	.word	0x00002530


	//   ....[1]....
        /*0780*/ 	.word	0x00002a20


	//   ....[2]....
        /*0784*/ 	.word	0x00002a80


	//   ....[3]....
        /*0788*/ 	.word	0x00003900


	//   ....[4]....
        /*078c*/ 	.word	0x00004430


	//   ....[5]....
        /*0790*/ 	.word	0x00004470


	//   ....[6]....
        /*0794*/ 	.word	0x00006190


	//----- nvinfo : EIATTR_MAX_THREADS
	.align		4
.L_49:
        /*0798*/ 	.byte	0x04, 0x05
        /*079a*/ 	.short	(.L_51 - .L_50)
.L_50:
        /*079c*/ 	.word	0x00000100
        /*07a0*/ 	.word	0x00000001
        /*07a4*/ 	.word	0x00000001


	//----- nvinfo : EIATTR_CRS_STACK_SIZE
	.align		4
.L_51:
        /*07a8*/ 	.byte	0x04, 0x1e
        /*07aa*/ 	.short	(.L_53 - .L_52)
.L_52:
        /*07ac*/ 	.word	0x00000000


	//----- nvinfo : EIATTR_CBANK_PARAM_SIZE
	.align		4
.L_53:
        /*07b0*/ 	.byte	0x03, 0x19
        /*07b2*/ 	.short	0x0800


	//----- nvinfo : EIATTR_PARAM_CBANK
	.align		4
        /*07b4*/ 	.byte	0x04, 0x0a
        /*07b6*/ 	.short	(.L_55 - .L_54)
	.align		4
.L_54:
        /*07b8*/ 	.word	index@(.nv.constant0._ZN7cutlass13device_kernelINS_4gemm6kernel13GemmUniversalIN4cute5tupleIJiiiiEEENS1_10collective13CollectiveMmaINS1_35MainloopSm100TmaUmmaWarpSpecializedILi5ELi2ELi4ENS5_IJNS4_1CILi1EEESB_SB_EEEEENS5_IJNSA_ILi64EEESE_SE_EEEaNS5_IJlSB_lEEEaSG_NS4_8TiledMMAINS4_8MMA_AtomIJNS4_15SM100_MMA_S8_SSIaaiLi64ELi64ELNS4_4UMMA5MajorE0ELSL_0ELNSK_8SaturateE0EEEEEENS4_6LayoutISC_NS5_IJNSA_ILi0EEESQ_SQ_EEEEENS5_IJNS4_10UnderscoreEST_ST_EEEEENS4_13SM90_TMA_LOADENS4_14ComposedLayoutINS4_7SwizzleILi2ELi4ELi3EEENS4_18smem_ptr_flag_bitsILi8EEENSP_INS5_IJNSA_ILi8EEESE_EEENS5_IJSE_SB_EEEEEEEvNS4_8identityESW_S16_vS17_EENS_8epilogue10collective18CollectiveEpilogueINS19_23Sm100TmaWarpSpecializedILi1ELi1ELi32ELb0ELb0EEEJSF_NS5_IJNSP_ISE_SB_EES1E_EEEaSG_aSG_NS19_6fusion15FusionCallbacksIS1D_NS1G_17LinearCombinationIaiaiLNS_15FloatRoundStyleE2EEESF_S1F_JEEENS4_5SM1004TMEM4LOAD26SM100_TMEM_LOAD_16dp32b32xESW_S16_NS4_39AutoVectorizingCopyWithAssumedAlignmentILi128EEENS4_14SM90_TMA_STOREES16_S1R_S1R_EEEvvEEEEvNT_6ParamsE)
        /*07bc*/ 	.short	0x0380
        /*07be*/ 	.short	0x0800


	//----- nvinfo : EIATTR_SW_WAR
	.align		4
.L_55:
        /*07c0*/ 	.byte	0x04, 0x36
        /*07c2*/ 	.short	(.L_57 - .L_56)
.L_56:
        /*07c4*/ 	.word	0x00000008
.L_57:


//--------------------- .nv.callgraph             --------------------------
	.section	.nv.callgraph,"",@"SHT_CUDA_CALLGRAPH"
	.align	4
	.sectionentsize	8
	.align		4
        /*0000*/ 	.word	0x00000000
	.align		4
        /*0004*/ 	.word	0xffffffff
	.align		4
        /*0008*/ 	.word	index@(_ZN7cutlass13device_kernelINS_4gemm6kernel13GemmUniversalIN4cute5tupleIJiiiiEEENS1_10collective13CollectiveMmaINS1_35MainloopSm100TmaUmmaWarpSpecializedILi5ELi2ELi4ENS5_IJNS4_1CILi1EEESB_SB_EEEEENS5_IJNSA_ILi64EEESE_SE_EEEaNS5_IJlSB_lEEEaSG_NS4_8TiledMMAINS4_8MMA_AtomIJNS4_15SM100_MMA_S8_SSIaaiLi64ELi64ELNS4_4UMMA5MajorE0ELSL_0ELNSK_8SaturateE0EEEEEENS4_6LayoutISC_NS5_IJNSA_ILi0EEESQ_SQ_EEEEENS5_IJNS4_10UnderscoreEST_ST_EEEEENS4_13SM90_TMA_LOADENS4_14ComposedLayoutINS4_7SwizzleILi2ELi4ELi3EEENS4_18smem_ptr_flag_bitsILi8EEENSP_INS5_IJNSA_ILi8EEESE_EEENS5_IJSE_SB_EEEEEEEvNS4_8identityESW_S16_vS17_EENS_8epilogue10collective18CollectiveEpilogueINS19_23Sm100TmaWarpSpecializedILi1ELi1ELi32ELb0ELb0EEEJSF_NS5_IJNSP_ISE_SB_EES1E_EEEaSG_aSG_NS19_6fusion15FusionCallbacksIS1D_NS1G_17LinearCombinationIaiaiLNS_15FloatRoundStyleE2EEESF_S1F_JEEENS4_5SM1004TMEM4LOAD26SM100_TMEM_LOAD_16dp32b32xESW_S16_NS4_39AutoVectorizingCopyWithAssumedAlignmentILi128EEENS4_14SM90_TMA_STOREES16_S1R_S1R_EEEvvEEEEvNT_6ParamsE)
	.align		4
        /*000c*/ 	.word	index@(__assertfail)
	.align		4
        /*0010*/ 	.word	0x00000000
	.align		4
        /*0014*/ 	.word	0xfffffffe
	.align		4
        /*0018*/ 	.word	0x00000000
	.align		4
        /*001c*/ 	.word	0xfffffffd
	.align		4
        /*0020*/ 	.word	0x00000000
	.align		4
        /*0024*/ 	.word	0xfffffffc


//--------------------- .nv.constant4             --------------------------
	.section	.nv.constant4,"a",@progbits
	.align	8
	.align		8
.nv.constant4:
        /*0000*/ 	.dword	__assertfail
	.align		8
        /*0008*/ 	.dword	__unnamed_1
	.align		8
        /*0010*/ 	.dword	__unnamed_2
	.align		8
        /*0018*/ 	.dword	_ZN40_INTERNAL_22ff3132_4_k_cu_d59daeb9_103604cuda3std3__45__cpo5beginE
	.align		8
        /*0020*/ 	.dword	_ZN40_INTERNAL_22ff3132_4_k_cu_d59daeb9_103604cuda3std3__45__cpo3endE
	.align		8
        /*0028*/ 	.dword	_ZN40_INTERNAL_22ff3132_4_k_cu_d59daeb9_103604cuda3std3__45__cpo6cbeginE
	.align		8
        /*0030*/ 	.dword	_ZN40_INTERNAL_22ff3132_4_k_cu_d59daeb9_103604cuda3std3__45__cpo4cendE
	.align		8
        /*0038*/ 	.dword	_ZN40_INTERNAL_22ff3132_4_k_cu_d59daeb9_103604cuda3std3__442_GLOBAL__N__22ff3132_4_k_cu_d59daeb9_103606ignoreE
	.align		8
        /*0040*/ 	.dword	_ZN40_INTERNAL_22ff3132_4_k_cu_d59daeb9_103604cuda3std3__419piecewise_constructE
	.align		8
        /*0048*/ 	.dword	_ZN40_INTERNAL_22ff3132_4_k_cu_d59daeb9_103604cuda3std3__48in_placeE
	.align		8
        /*0050*/ 	.dword	_ZN40_INTERNAL_22ff3132_4_k_cu_d59daeb9_103604cuda3std6ranges3__45__cpo4swapE
	.align		8
        /*0058*/ 	.dword	_ZN40_INTERNAL_22ff3132_4_k_cu_d59daeb9_103604cuda3std6ranges3__45__cpo9iter_moveE
	.align		8
        /*0060*/ 	.dword	_ZN40_INTERNAL_22ff3132_4_k_cu_d59daeb9_103604cute7productE
	.align		8
        /*0068*/ 	.dword	_ZN40_INTERNAL_22ff3132_4_k_cu_d59daeb9_103604cute1_E
	.align		8
        /*0070*/ 	.dword	$str$25
	.align		8
        /*0078*/ 	.dword	$str$26
	.align		8
        /*0080*/ 	.dword	$str$27
	.align		8
        /*0088*/ 	.dword	$str$28


//--------------------- .text._ZN7cutlass13device_kernelINS_4gemm6kernel13GemmUniversalIN4cute5tupleIJiiiiEEENS1_10collective13CollectiveMmaINS1_35MainloopSm100TmaUmmaWarpSpecializedILi5ELi2ELi4ENS5_IJNS4_1CILi1EEESB_SB_EEEEENS5_IJNSA_ILi64EEESE_SE_EEEaNS5_IJlSB_lEEEaSG_NS4_8TiledMMAINS4_8MMA_AtomIJNS4_15SM100_MMA_S8_SSIaaiLi64ELi64ELNS4_4UMMA5MajorE0ELSL_0ELNSK_8SaturateE0EEEEEENS4_6LayoutISC_NS5_IJNSA_ILi0EEESQ_SQ_EEEEENS5_IJNS4_10UnderscoreEST_ST_EEEEENS4_13SM90_TMA_LOADENS4_14ComposedLayoutINS4_7SwizzleILi2ELi4ELi3EEENS4_18smem_ptr_flag_bitsILi8EEENSP_INS5_IJNSA_ILi8EEESE_EEENS5_IJSE_SB_EEEEEEEvNS4_8identityESW_S16_vS17_EENS_8epilogue10collective18CollectiveEpilogueINS19_23Sm100TmaWarpSpecializedILi1ELi1ELi32ELb0ELb0EEEJSF_NS5_IJNSP_ISE_SB_EES1E_EEEaSG_aSG_NS19_6fusion15FusionCallbacksIS1D_NS1G_17LinearCombinationIaiaiLNS_15FloatRoundStyleE2EEESF_S1F_JEEENS4_5SM1004TMEM4LOAD26SM100_TMEM_LOAD_16dp32b32xESW_S16_NS4_39AutoVectorizingCopyWithAssumedAlignmentILi128EEENS4_14SM90_TMA_STOREES16_S1R_S1R_EEEvvEEEEvNT_6ParamsE --------------------------
	.section	.text._ZN7cutlass13device_kernelINS_4gemm6kernel13GemmUniversalIN4cute5tupleIJiiiiEEENS1_10collective13CollectiveMmaINS1_35MainloopSm100TmaUmmaWarpSpecializedILi5ELi2ELi4ENS5_IJNS4_1CILi1EEESB_SB_EEEEENS5_IJNSA_ILi64EEESE_SE_EEEaNS5_IJlSB_lEEEaSG_NS4_8TiledMMAINS4_8MMA_AtomIJNS4_15SM100_MMA_S8_SSIaaiLi64ELi64ELNS4_4UMMA5MajorE0ELSL_0ELNSK_8SaturateE0EEEEEENS4_6LayoutISC_NS5_IJNSA_ILi0EEESQ_SQ_EEEEENS5_IJNS4_10UnderscoreEST_ST_EEEEENS4_13SM90_TMA_LOADENS4_14ComposedLayoutINS4_7SwizzleILi2ELi4ELi3EEENS4_18smem_ptr_flag_bitsILi8EEENSP_INS5_IJNSA_ILi8EEESE_EEENS5_IJSE_SB_EEEEEEEvNS4_8identityESW_S16_vS17_EENS_8epilogue10collective18CollectiveEpilogueINS19_23Sm100TmaWarpSpecializedILi1ELi1ELi32ELb0ELb0EEEJSF_NS5_IJNSP_ISE_SB_EES1E_EEEaSG_aSG_NS19_6fusion15FusionCallbacksIS1D_NS1G_17LinearCombinationIaiaiLNS_15FloatRoundStyleE2EEESF_S1F_JEEENS4_5SM1004TMEM4LOAD26SM100_TMEM_LOAD_16dp32b32xESW_S16_NS4_39AutoVectorizingCopyWithAssumedAlignmentILi128EEENS4_14SM90_TMA_STOREES16_S1R_S1R_EEEvvEEEEvNT_6ParamsE,"ax",@progbits
	.align	128
.text._ZN7cutlass13device_kernelINS_4gemm6kernel13GemmUniversalIN4cute5tupleIJiiiiEEENS1_10collective13CollectiveMmaINS1_35MainloopSm100TmaUmmaWarpSpecializedILi5ELi2ELi4ENS5_IJNS4_1CILi1EEESB_SB_EEEEENS5_IJNSA_ILi64EEESE_SE_EEEaNS5_IJlSB_lEEEaSG_NS4_8TiledMMAINS4_8MMA_AtomIJNS4_15SM100_MMA_S8_SSIaaiLi64ELi64ELNS4_4UMMA5MajorE0ELSL_0ELNSK_8SaturateE0EEEEEENS4_6LayoutISC_NS5_IJNSA_ILi0EEESQ_SQ_EEEEENS5_IJNS4_10UnderscoreEST_ST_EEEEENS4_13SM90_TMA_LOADENS4_14ComposedLayoutINS4_7SwizzleILi2ELi4ELi3EEENS4_18smem_ptr_flag_bitsILi8EEENSP_INS5_IJNSA_ILi8EEESE_EEENS5_IJSE_SB_EEEEEEEvNS4_8identityESW_S16_vS17_EENS_8epilogue10collective18CollectiveEpilogueINS19_23Sm100TmaWarpSpecializedILi1ELi1ELi32ELb0ELb0EEEJSF_NS5_IJNSP_ISE_SB_EES1E_EEEaSG_aSG_NS19_6fusion15FusionCallbacksIS1D_NS1G_17LinearCombinationIaiaiLNS_15FloatRoundStyleE2EEESF_S1F_JEEENS4_5SM1004TMEM4LOAD26SM100_TMEM_LOAD_16dp32b32xESW_S16_NS4_39AutoVectorizingCopyWithAssumedAlignmentILi128EEENS4_14SM90_TMA_STOREES16_S1R_S1R_EEEvvEEEEvNT_6ParamsE:
        .type           _ZN7cutlass13device_kernelINS_4gemm6kernel13GemmUniversalIN4cute5tupleIJiiiiEEENS1_10collective13CollectiveMmaINS1_35MainloopSm100TmaUmmaWarpSpecializedILi5ELi2ELi4ENS5_IJNS4_1CILi1EEESB_SB_EEEEENS5_IJNSA_ILi64EEESE_SE_EEEaNS5_IJlSB_lEEEaSG_NS4_8TiledMMAINS4_8MMA_AtomIJNS4_15SM100_MMA_S8_SSIaaiLi64ELi64ELNS4_4UMMA5MajorE0ELSL_0ELNSK_8SaturateE0EEEEEENS4_6LayoutISC_NS5_IJNSA_ILi0EEESQ_SQ_EEEEENS5_IJNS4_10UnderscoreEST_ST_EEEEENS4_13SM90_TMA_LOADENS4_14ComposedLayoutINS4_7SwizzleILi2ELi4ELi3EEENS4_18smem_ptr_flag_bitsILi8EEENSP_INS5_IJNSA_ILi8EEESE_EEENS5_IJSE_SB_EEEEEEEvNS4_8identityESW_S16_vS17_EENS_8epilogue10collective18CollectiveEpilogueINS19_23Sm100TmaWarpSpecializedILi1ELi1ELi32ELb0ELb0EEEJSF_NS5_IJNSP_ISE_SB_EES1E_EEEaSG_aSG_NS19_6fusion15FusionCallbacksIS1D_NS1G_17LinearCombinationIaiaiLNS_15FloatRoundStyleE2EEESF_S1F_JEEENS4_5SM1004TMEM4LOAD26SM100_TMEM_LOAD_16dp32b32xESW_S16_NS4_39AutoVectorizingCopyWithAssumedAlignmentILi128EEENS4_14SM90_TMA_STOREES16_S1R_S1R_EEEvvEEEEvNT_6ParamsE,@function
        .size           _ZN7cutlass13device_kernelINS_4gemm6kernel13GemmUniversalIN4cute5tupleIJiiiiEEENS1_10collective13CollectiveMmaINS1_35MainloopSm100TmaUmmaWarpSpecializedILi5ELi2ELi4ENS5_IJNS4_1CILi1EEESB_SB_EEEEENS5_IJNSA_ILi64EEESE_SE_EEEaNS5_IJlSB_lEEEaSG_NS4_8TiledMMAINS4_8MMA_AtomIJNS4_15SM100_MMA_S8_SSIaaiLi64ELi64ELNS4_4UMMA5MajorE0ELSL_0ELNSK_8SaturateE0EEEEEENS4_6LayoutISC_NS5_IJNSA_ILi0EEESQ_SQ_EEEEENS5_IJNS4_10UnderscoreEST_ST_EEEEENS4_13SM90_TMA_LOADENS4_14ComposedLayoutINS4_7SwizzleILi2ELi4ELi3EEENS4_18smem_ptr_flag_bitsILi8EEENSP_INS5_IJNSA_ILi8EEESE_EEENS5_IJSE_SB_EEEEEEEvNS4_8identityESW_S16_vS17_EENS_8epilogue10collective18CollectiveEpilogueINS19_23Sm100TmaWarpSpecializedILi1ELi1ELi32ELb0ELb0EEEJSF_NS5_IJNSP_ISE_SB_EES1E_EEEaSG_aSG_NS19_6fusion15FusionCallbacksIS1D_NS1G_17LinearCombinationIaiaiLNS_15FloatRoundStyleE2EEESF_S1F_JEEENS4_5SM1004TMEM4LOAD26SM100_TMEM_LOAD_16dp32b32xESW_S16_NS4_39AutoVectorizingCopyWithAssumedAlignmentILi128EEENS4_14SM90_TMA_STOREES16_S1R_S1R_EEEvvEEEEvNT_6ParamsE,(.L_x_131 - _ZN7cutlass13device_kernelINS_4gemm6kernel13GemmUniversalIN4cute5tupleIJiiiiEEENS1_10collective13CollectiveMmaINS1_35MainloopSm100TmaUmmaWarpSpecializedILi5ELi2ELi4ENS5_IJNS4_1CILi1EEESB_SB_EEEEENS5_IJNSA_ILi64EEESE_SE_EEEaNS5_IJlSB_lEEEaSG_NS4_8TiledMMAINS4_8MMA_AtomIJNS4_15SM100_MMA_S8_SSIaaiLi64ELi64ELNS4_4UMMA5MajorE0ELSL_0ELNSK_8SaturateE0EEEEEENS4_6LayoutISC_NS5_IJNSA_ILi0EEESQ_SQ_EEEEENS5_IJNS4_10UnderscoreEST_ST_EEEEENS4_13SM90_TMA_LOADENS4_14ComposedLayoutINS4_7SwizzleILi2ELi4ELi3EEENS4_18smem_ptr_flag_bitsILi8EEENSP_INS5_IJNSA_ILi8EEESE_EEENS5_IJSE_SB_EEEEEEEvNS4_8identityESW_S16_vS17_EENS_8epilogue10collective18CollectiveEpilogueINS19_23Sm100TmaWarpSpecializedILi1ELi1ELi32ELb0ELb0EEEJSF_NS5_IJNSP_ISE_SB_EES1E_EEEaSG_aSG_NS19_6fusion15FusionCallbacksIS1D_NS1G_17LinearCombinationIaiaiLNS_15FloatRoundStyleE2EEESF_S1F_JEEENS4_5SM1004TMEM4LOAD26SM100_TMEM_LOAD_16dp32b32xESW_S16_NS4_39AutoVectorizingCopyWithAssumedAlignmentILi128EEENS4_14SM90_TMA_STOREES16_S1R_S1R_EEEvvEEEEvNT_6ParamsE)
        .other          _ZN7cutlass13device_kernelINS_4gemm6kernel13GemmUniversalIN4cute5tupleIJiiiiEEENS1_10collective13CollectiveMmaINS1_35MainloopSm100TmaUmmaWarpSpecializedILi5ELi2ELi4ENS5_IJNS4_1CILi1EEESB_SB_EEEEENS5_IJNSA_ILi64EEESE_SE_EEEaNS5_IJlSB_lEEEaSG_NS4_8TiledMMAINS4_8MMA_AtomIJNS4_15SM100_MMA_S8_SSIaaiLi64ELi64ELNS4_4UMMA5MajorE0ELSL_0ELNSK_8SaturateE0EEEEEENS4_6LayoutISC_NS5_IJNSA_ILi0EEESQ_SQ_EEEEENS5_IJNS4_10UnderscoreEST_ST_EEEEENS4_13SM90_TMA_LOADENS4_14ComposedLayoutINS4_7SwizzleILi2ELi4ELi3EEENS4_18smem_ptr_flag_bitsILi8EEENSP_INS5_IJNSA_ILi8EEESE_EEENS5_IJSE_SB_EEEEEEEvNS4_8identityESW_S16_vS17_EENS_8epilogue10collective18CollectiveEpilogueINS19_23Sm100TmaWarpSpecializedILi1ELi1ELi32ELb0ELb0EEEJSF_NS5_IJNSP_ISE_SB_EES1E_EEEaSG_aSG_NS19_6fusion15FusionCallbacksIS1D_NS1G_17LinearCombinationIaiaiLNS_15FloatRoundStyleE2EEESF_S1F_JEEENS4_5SM1004TMEM4LOAD26SM100_TMEM_LOAD_16dp32b32xESW_S16_NS4_39AutoVectorizingCopyWithAssumedAlignmentILi128EEENS4_14SM90_TMA_STOREES16_S1R_S1R_EEEvvEEEEvNT_6ParamsE,@"STO_CUDA_ENTRY STV_DEFAULT"
_ZN7cutlass13device_kernelINS_4gemm6kernel13GemmUniversalIN4cute5tupleIJiiiiEEENS1_10collective13CollectiveMmaINS1_35MainloopSm100TmaUmmaWarpSpecializedILi5ELi2ELi4ENS5_IJNS4_1CILi1EEESB_SB_EEEEENS5_IJNSA_ILi64EEESE_SE_EEEaNS5_IJlSB_lEEEaSG_NS4_8TiledMMAINS4_8MMA_AtomIJNS4_15SM100_MMA_S8_SSIaaiLi64ELi64ELNS4_4UMMA5MajorE0ELSL_0ELNSK_8SaturateE0EEEEEENS4_6LayoutISC_NS5_IJNSA_ILi0EEESQ_SQ_EEEEENS5_IJNS4_10UnderscoreEST_ST_EEEEENS4_13SM90_TMA_LOADENS4_14ComposedLayoutINS4_7SwizzleILi2ELi4ELi3EEENS4_18smem_ptr_flag_bitsILi8EEENSP_INS5_IJNSA_ILi8EEESE_EEENS5_IJSE_SB_EEEEEEEvNS4_8identityESW_S16_vS17_EENS_8epilogue10collective18CollectiveEpilogueINS19_23Sm100TmaWarpSpecializedILi1ELi1ELi32ELb0ELb0EEEJSF_NS5_IJNSP_ISE_SB_EES1E_EEEaSG_aSG_NS19_6fusion15FusionCallbacksIS1D_NS1G_17LinearCombinationIaiaiLNS_15FloatRoundStyleE2EEESF_S1F_JEEENS4_5SM1004TMEM4LOAD26SM100_TMEM_LOAD_16dp32b32xESW_S16_NS4_39AutoVectorizingCopyWithAssumedAlignmentILi128EEENS4_14SM90_TMA_STOREES16_S1R_S1R_EEEvvEEEEvNT_6ParamsE:
[----:B------:R-:W1:Y:S01]  /*0000*/  LDC R1, c[0x0][0x37c] ;  /* 0x0000df00ff017b82 */ /* 0x000e620000000800 */
[----:B------:R-:W2:Y:S01]  /*0010*/  S2R R103, SR_TID.X ;  /* 0x0000000000677919 */ /* 0x000ea20000002100 */
[----:B------:R-:W3:Y:S01]  /*0020*/  LDCU.64 UR4, c[0x0][0x890] ;  /* 0x00011200ff0477ac */ /* 0x000ee20008000a00 */
[----:B------:R-:W-:Y:S02]  /*0030*/  PRMT R98, RZ, 0x7610, R98 ;  /* 0x00007610ff627816 */ /* 0x000fe40000000062 */
[----:B------:R-:W-:Y:S01]  /*0040*/  ELECT P5, URZ, PT ;  /* 0x0000000000ff782f */ /* 0x000fe200038a0000 */
[----:B------:R-:W4:Y:S01]  /*0050*/  LDCU.64 UR40, c[0x0][0x358] ;  /* 0x00006b00ff2877ac */ /* 0x000f220008000a00 */
[----:B---3--:R-:W-:-:S04]  /*0060*/  UISETP.NE.U32.AND UP0, UPT, UR4, URZ, UPT ;  /* 0x000000ff0400728c */ /* 0x008fc8000bf05070 */
[----:B------:R-:W-:Y:S01]  /*0070*/  UISETP.NE.AND.EX UP0, UPT, UR5, URZ, UPT, UP0 ;  /* 0x000000ff0500728c */ /* 0x000fe2000bf05300 */
[----:B--2---:R-:W-:-:S05]  /*0080*/  SHF.R.U32.HI R106, RZ, 0x5, R103 ;  /* 0x00000005ff6a7819 */ /* 0x004fca0000011667 */
[----:B------:R-:W2:Y:S02]  /*0090*/  SHFL.IDX PT, R0, R106, RZ, 0x1f ;  /* 0x00001fff6a007589 */ /* 0x000ea400000e0000 */
[----:B--2---:R-:W-:Y:S01]  /*00a0*/  R2UR UR8, R0 ;  /* 0x00000000000872ca */ /* 0x004fe200000e0000 */
[----:B-1--4-:R-:W-:-:S14]  /*00b0*/  BRA.U UP0, `(.L_x_0) ;  /* 0x00000001002c7547 */ /* 0x012fdc000b800000 */
[----:B------:R-:W1:Y:S02]  /*00c0*/  LDCU.64 UR6, c[0x0][0x888] ;  /* 0x00011100ff0677ac */ /* 0x000e640008000a00 */
[----:B-1----:R-:W-:-:S04]  /*00d0*/  UISETP.NE.U32.AND UP0, UPT, UR6, URZ, UPT ;  /* 0x000000ff0600728c */ /* 0x002fc8000bf05070 */
[----:B------:R-:W-:-:S09]  /*00e0*/  UISETP.NE.AND.EX UP0, UPT, UR7, URZ, UPT, UP0 ;  /* 0x000000ff0700728c */ /* 0x000fd2000bf05300 */
[----:B------:R-:W-:Y:S05]  /*00f0*/  BRA.U !UP0, `(.L_x_1) ;  /* 0x0000000108107547 */ /* 0x000fea000b800000 */
[----:B------:R-:W1:Y:S02]  /*0100*/  LDC.64 R48, c[0x0][0x888] ;  /* 0x00022200ff307b82 */ /* 0x000e640000000a00 */
[----:B-1----:R1:W5:Y:S01]  /*0110*/  LDG.E R48, desc[UR40][R48.64] ;  /* 0x0000002830307981 */ /* 0x002362000c1e1900 */
[----:B------:R-:W-:Y:S01]  /*0120*/  HFMA2 R98, -RZ, RZ, 0, 5.9604644775390625e-08 ;  /* 0x00000001ff627431 */ /* 0x000fe200000001ff */
[----:B------:R-:W-:Y:S05]  /*0130*/  BRA `(.L_x_0) ;  /* 0x00000000000c7947 */ /* 0x000fea0003800000 */
.L_x_1:
[----:B------:R-:W1:Y:S01]  /*0140*/  LDCU UR6, c[0x0][0x880] ;  /* 0x00011000ff0677ac */ /* 0x000e620008000800 */
[----:B------:R-:W-:Y:S01]  /*0150*/  HFMA2 R98, -RZ, RZ, 0, 5.9604644775390625e-08 ;  /* 0x00000001ff627431 */ /* 0x000fe200000001ff */
[----:B-1----:R-:W-:-:S07]  /*0160*/  MOV R48, UR6 ;  /* 0x0000000600307c02 */ /* 0x002fce0008000f00 */
.L_x_0:
[----:B------:R-:W2:Y:S02]  /*0170*/  LDCU.64 UR6, c[0x0][0x8b0] ;  /* 0x00011600ff0677ac */ /* 0x000ea40008000a00 */
[----:B--2---:R-:W-:-:S04]  /*0180*/  UISETP.NE.U32.AND UP0, UPT, UR6, URZ, UPT ;  /* 0x000000ff0600728c */ /* 0x004fc8000bf05070 */
[----:B------:R-:W-:-:S09]  /*0190*/  UISETP.NE.AND.EX UP0, UPT, UR7, URZ, UPT, UP0 ;  /* 0x000000ff0700728c */ /* 0x000fd2000bf05300 */
[----:B------:R-:W-:Y:S05]  /*01a0*/  BRA.U UP0, `(.L_x_2) ;  /* 0x0000000100247547 */ /* 0x000fea000b800000 */
[----:B------:R-:W2:Y:S02]  /*01b0*/  LDCU.64 UR6, c[0x0][0x8a8] ;  /* 0x00011500ff0677ac */ /* 0x000ea40008000a00 */
[----:B--2---:R-:W-:-:S04]  /*01c0*/  UISETP.NE.U32.AND UP0, UPT, UR6, URZ, UPT ;  /* 0x000000ff0600728c */ /* 0x004fc8000bf05070 */
[----:B------:R-:W-:-:S09]  /*01d0*/  UISETP.NE.AND.EX UP0, UPT, UR7, URZ, UPT, UP0 ;  /* 0x000000ff0700728c */ /* 0x000fd2000bf05300 */
[----:B------:R-:W-:Y:S05]  /*01e0*/  BRA.U !UP0, `(.L_x_3) ;  /* 0x00000001080c7547 */ /* 0x000fea000b800000 */
[----:B------:R-:W2:Y:S02]  /*01f0*/  LDC.64 R2, c[0x0][0x8a8] ;  /* 0x00022a00ff027b82 */ /* 0x000ea40000000a00 */
[----:B--2---:R2:W5:Y:S01]  /*0200*/  LDG.E R47, desc[UR40][R2.64] ;  /* 0x00000028022f7981 */ /* 0x004562000c1e1900 */
[----:B------:R-:W-:Y:S05]  /*0210*/  BRA `(.L_x_2) ;  /* 0x0000000000087947 */ /* 0x000fea0003800000 */
.L_x_3:
[----:B------:R-:W2:Y:S02]  /*0220*/  LDCU UR6, c[0x0][0x8a0] ;  /* 0x00011400ff0677ac */ /* 0x000ea40008000800 */
[----:B--2---:R-:W-:Y:S02]  /*0230*/  MOV R47, UR6 ;  /* 0x00000006002f7c02 */ /* 0x004fe40008000f00 */
.L_x_2:
[----:B------:R-:W-:Y:S01]  /*0240*/  IMAD.U32 R0, RZ, RZ, UR8 ;  /* 0x00000008ff007e24 */ /* 0x000fe2000f8e00ff */
[----:B------:R-:W-:Y:S04]  /*0250*/  BSSY.RECONVERGENT B0, `(.L_x_4) ;  /* 0x000000c000007945 */ /* 0x000fe80003800200 */
[C---:B------:R-:W-:Y:S02]  /*0260*/  ISETP.NE.OR P1, PT, R0.reuse, 0x1, !P5 ;  /* 0x000000010000780c */ /* 0x040fe40006f25670 */
[----:B------:R-:W-:-:S11]  /*0270*/  ISETP.NE.OR P0, PT, R0, 0x3, !P5 ;  /* 0x000000030000780c */ /* 0x000fd60006f05670 */
[----:B------:R-:W-:Y:S05]  /*0280*/  @P1 BRA `(.L_x_5) ;  /* 0x0000000000201947 */ /* 0x000fea0003800000 */
[----:B------:R-:W3:Y:S02]  /*0290*/  LDCU.64 UR6, c[0x0][0x348] ;  /* 0x00006900ff0677ac */ /* 0x000ee40008000a00 */
[----:B---3--:R-:W-:Y:S02]  /*02a0*/  UIADD3 UR10, UP1, UPT, UR6, 0x80, URZ ;  /* 0x00000080060a7890 */ /* 0x008fe4000ff3e0ff */
[----:B------:R-:W-:Y:S02]  /*02b0*/  UIADD3 UR6, UP0, UPT, UR6, 0x180, URZ ;  /* 0x0000018006067890 */ /* 0x000fe4000ff1e0ff */
[----:B------:R-:W-:Y:S02]  /*02c0*/  UIADD3.X UR11, UPT, UPT, URZ, UR7, URZ, UP1, !UPT ;  /* 0x00000007ff0b7290 */ /* 0x000fe40008ffe4ff */
[----:B------:R-:W-:-:S07]  /*02d0*/  UIADD3.X UR7, UPT, UPT, URZ, UR7, URZ, UP0, !UPT ;  /* 0x00000007ff077290 */ /* 0x000fce00087fe4ff */
[----:B------:R3:W-:Y:S02]  /*02e0*/  UTMACCTL.PF [UR10] ;  /* 0x000000000a0079b9 */ /* 0x0007e40008040000 */
[----:B------:R3:W-:Y:S02]  /*02f0*/  UTMACCTL.PF [UR6] ;  /* 0x00000000060079b9 */ /* 0x0007e40008040000 */
[----:B---3--:R-:W-:Y:S01]  /*0300*/  NOP ;  /* 0x0000000000007918 */ /* 0x008fe20000000000 */
.L_x_5:
[----:B------:R-:W-:Y:S05]  /*0310*/  BSYNC.RECONVERGENT B0 ;  /* 0x0000000000007941 */ /* 0x000fea0003800200 */
.L_x_4:
[----:B------:R-:W-:Y:S04]  /*0320*/  BSSY.RECONVERGENT B0, `(.L_x_6) ;  /* 0x000000a000007945 */ /* 0x000fe80003800200 */
        /* <DEDUP_REMOVED lines=9> */
.L_x_7:
[----:B------:R-:W-:Y:S05]  /*03c0*/  BSYNC.RECONVERGENT B0 ;  /* 0x0000000000007941 */ /* 0x000fea0003800200 */
.L_x_6:
[----:B------:R-:W3:Y:S01]  /*03d0*/  LDCU.64 UR6, c[0x0][0x888] ;  /* 0x00011100ff0677ac */ /* 0x000ee20008000a00 */
[----:B------:R-:W-:Y:S02]  /*03e0*/  UISETP.EQ.U32.AND UP1, UPT, UR4, URZ, UPT ;  /* 0x000000ff0400728c */ /* 0x000fe4000bf22070 */
[----:B------:R-:W-:Y:S02]  /*03f0*/  UPLOP3.LUT UP2, UPT, UPT, UPT, UPT, 0x80, 0x8 ;  /* 0x000000000008789c */ /* 0x000fe40003f4f070 */
[----:B---3--:R-:W-:-:S04]  /*0400*/  UISETP.NE.U32.AND UP0, UPT, UR6, URZ, UPT ;  /* 0x000000ff0600728c */ /* 0x008fc8000bf05070 */
[----:B------:R-:W-:-:S04]  /*0410*/  UISETP.NE.AND.EX UP0, UPT, UR7, URZ, UPT, UP0 ;  /* 0x000000ff0700728c */ /* 0x000fc8000bf05300 */
[----:B------:R-:W-:-:S04]  /*0420*/  UISETP.EQ.OR.EX UP3, UPT, UR5, URZ, !UP0, UP1 ;  /* 0x000000ff0500728c */ /* 0x000fc8000c762710 */
[----:B------:R-:W-:-:S05]  /*0430*/  UP2UR UR44, UPR, URZ, 0x8 ;  /* 0x00000008ff2c7883 */ /* 0x000fca0008000000 */
[----:B------:R-:W-:Y:S07]  /*0440*/  BRA.U !UP3, `(.L_x_8) ;  /* 0x000000010b207547 */ /* 0x000fee000b800000 */
[----:B-----5:R-:W-:Y:S01]  /*0450*/  R2UR UR6, R48 ;  /* 0x00000000300672ca */ /* 0x020fe200000e0000 */
[----:B------:R-:W-:Y:S02]  /*0460*/  UISETP.NE.U32.AND UP2, UPT, UR4, URZ, UPT ;  /* 0x000000ff0400728c */ /* 0x000fe4000bf45070 */
[----:B------:R-:W-:Y:S02]  /*0470*/  USEL UR4, URZ, 0xffffffff, UP0 ;  /* 0xffffffffff047887 */ /* 0x000fe40008000000 */
[----:B------:R-:W-:-:S08]  /*0480*/  UISETP.NE.AND.EX UP2, UPT, UR5, URZ, UPT, UP2 ;  /* 0x000000ff0500728c */ /* 0x000fd0000bf45320 */
[----:B------:R-:W-:-:S04]  /*0490*/  UISETP.NE.AND UP1, UPT, UR6, URZ, UPT ;  /* 0x000000ff0600728c */ /* 0x000fc8000bf25270 */
[----:B------:R-:W-:-:S04]  /*04a0*/  @!UP2 USEL UR4, URZ, 0xffffffff, UP1 ;  /* 0xffffffffff04a887 */ /* 0x000fc80008800000 */
[----:B------:R-:W-:-:S04]  /*04b0*/  ULOP3.LUT UR4, UR4, 0x1, URZ, 0xc0, !UPT ;  /* 0x0000000104047892 */ /* 0x000fc8000f8ec0ff */
[----:B------:R-:W-:-:S11]  /*04c0*/  UISETP.NE.U32.AND UP2, UPT, UR4, 0x1, UPT ;  /* 0x000000010400788c */ /* 0x000fd6000bf45070 */
.L_x_8:
[----:B--2---:R-:W2:Y:S01]  /*04d0*/  SHFL.IDX PT, R2, R106, RZ, 0x1f ;  /* 0x00001fff6a027589 */ /* 0x004ea200000e0000 */
[----:B------:R-:W-:-:S04]  /*04e0*/  UISETP.NE.AND UP1, UPT, UR8, 0x2, UPT ;  /* 0x000000020800788c */ /* 0x000fc8000bf25270 */
[----:B------:R-:W-:Y:S01]  /*04f0*/  USEL UR13, URZ, 0x1, UP1 ;  /* 0x00000001ff0d7887 */ /* 0x000fe20008800000 */
[----:B--2---:R-:W-:-:S13]  /*0500*/  ISETP.NE.AND P0, PT, R2, RZ, PT ;  /* 0x000000ff0200720c */ /* 0x004fda0003f05270 */
[----:B------:R-:W-:Y:S05]  /*0510*/  @P0 BRA `(.L_x_9) ;  /* 0x0000000000500947 */ /* 0x000fea0003800000 */
[----:B------:R-:W2:Y:S01]  /*0520*/  S2UR UR5, SR_CgaCtaId ;  /* 0x00000000000579c3 */ /* 0x000ea20000008800 */
[----:B------:R-:W-:Y:S01]  /*0530*/  UMOV UR6, 0x400 ;  /* 0x0000040000067882 */ /* 0x000fe20000000000 */
[----:B------:R-:W-:Y:S01]  /*0540*/  UMOV UR4, 0x1 ;  /* 0x0000000100047882 */ /* 0x000fe20000000000 */
[----:B------:R-:W-:Y:S01]  /*0550*/  ELECT P0, URZ, PT ;  /* 0x0000000000ff782f */ /* 0x000fe20003800000 */
[----:B--2---:R-:W-:Y:S02]  /*0560*/  ULEA UR5, UR5, UR6, 0x18 ;  /* 0x0000000605057291 */ /* 0x004fe4000f8ec0ff */
[----:B------:R-:W-:-:S04]  /*0570*/  UIADD3 UR6, UPT, UPT, -UR4, 0x100000, URZ ;  /* 0x0010000004067890 */ /* 0x000fc8000fffe1ff */
[----:B------:R-:W-:Y:S02]  /*0580*/  USHF.L.U32 UR7, UR6, 0xb, URZ ;  /* 0x0000000b06077899 */ /* 0x000fe400080006ff */
[----:B------:R-:W-:Y:S01]  /*0590*/  USHF.L.U32 UR6, UR6, 0x1, URZ ;  /* 0x0000000106067899 */ /* 0x000fe200080006ff */
[----:B------:R-:W2:Y:S11]  /*05a0*/  FENCE.VIEW.ASYNC.S ;  /* 0x00000000000073c6 */ /* 0x000eb60000000000 */
[----:B--2---:R2:W3:Y:S01]  /*05b0*/  SYNCS.EXCH.64 URZ, [UR5], UR6 ;  /* 0x0000000605ff75b2 */ /* 0x0044e20008000100 */
[----:B------:R2:W4:Y:S01]  /*05c0*/  SYNCS.EXCH.64 URZ, [UR5+0x28], UR6 ;  /* 0x0000280605ff75b2 */ /* 0x0005220008000100 */
[----:B------:R2:W1:Y:S01]  /*05d0*/  SYNCS.EXCH.64 URZ, [UR5+0x8], UR6 ;  /* 0x0000080605ff75b2 */ /* 0x0004620008000100 */
[----:B------:R2:W1:Y:S01]  /*05e0*/  SYNCS.EXCH.64 URZ, [UR5+0x30], UR6 ;  /* 0x0000300605ff75b2 */ /* 0x0004620008000100 */
[----:B------:R2:W1:Y:S01]  /*05f0*/  SYNCS.EXCH.64 URZ, [UR5+0x10], UR6 ;  /* 0x0000100605ff75b2 */ /* 0x0004620008000100 */
[----:B------:R2:W1:Y:S01]  /*0600*/  SYNCS.EXCH.64 URZ, [UR5+0x38], UR6 ;  /* 0x0000380605ff75b2 */ /* 0x0004620008000100 */
[----:B------:R2:W1:Y:S01]  /*0610*/  SYNCS.EXCH.64 URZ, [UR5+0x18], UR6 ;  /* 0x0000180605ff75b2 */ /* 0x0004620008000100 */
[----:B------:R2:W1:Y:S01]  /*0620*/  SYNCS.EXCH.64 URZ, [UR5+0x40], UR6 ;  /* 0x0000400605ff75b2 */ /* 0x0004620008000100 */
[----:B------:R2:W1:Y:S01]  /*0630*/  SYNCS.EXCH.64 URZ, [UR5+0x20], UR6 ;  /* 0x0000200605ff75b2 */ /* 0x0004620008000100 */
[----:B------:R2:W1:Y:S01]  /*0640*/  SYNCS.EXCH.64 URZ, [UR5+0x48], UR6 ;  /* 0x0000480605ff75b2 */ /* 0x0004620008000100 */
[----:B------:R-:W-:Y:S01]  /*0650*/  NOP ;  /* 0x0000000000007918 */ /* 0x000fe20000000000 */
.L_x_9:
[----:B------:R-:W2:Y:S01]  /*0660*/  SHFL.IDX PT, R2, R106, RZ, 0x1f ;  /* 0x00001fff6a027589 */ /* 0x000ea200000e0000 */
[----:B------:R-:W-:Y:S01]  /*0670*/  NOP ;  /* 0x0000000000007918 */ /* 0x000fe20000000000 */
[----:B--2---:R-:W-:-:S13]  /*0680*/  ISETP.NE.AND P0, PT, R2, 0x1, PT ;  /* 0x000000010200780c */ /* 0x004fda0003f05270 */
[----:B------:R-:W-:Y:S05]  /*0690*/  @P0 BRA `(.L_x_10) ;  /* 0x0000000000400947 */ /* 0x000fea0003800000 */
[----:B------:R-:W2:Y:S01]  /*06a0*/  S2UR UR6, SR_CgaCtaId ;  /* 0x00000000000679c3 */ /* 0x000ea20000008800 */
[----:B------:R-:W-:Y:S01]  /*06b0*/  UMOV UR7, 0x400 ;  /* 0x0000040000077882 */ /* 0x000fe20000000000 */
[----:B------:R-:W-:Y:S01]  /*06c0*/  UMOV UR5, 0x20 ;  /* 0x0000002000057882 */ /* 0x000fe20000000000 */
[----:B------:R-:W-:Y:S01]  /*06d0*/  UMOV UR4, 0x80 ;  /* 0x0000008000047882 */ /* 0x000fe20000000000 */
[----:B------:R-:W-:-:S04]  /*06e0*/  UIADD3 UR10, UPT, UPT, -UR5, 0x100000, URZ ;  /* 0x00100000050a7890 */ /* 0x000fc8000fffe1ff */
[----:B------:R-:W-:Y:S02]  /*06f0*/  USHF.L.U32 UR11, UR10, 0xb, URZ ;  /* 0x0000000b0a0b7899 */ /* 0x000fe400080006ff */
[----:B------:R-:W-:Y:S02]  /*0700*/  USHF.L.U32 UR10, UR10, 0x1, URZ ;  /* 0x000000010a0a7899 */ /* 0x000fe400080006ff */
[----:B------:R-:W-:-:S04]  /*0710*/  UIADD3 UR4, UPT, UPT, -UR4, 0x100000, URZ ;  /* 0x0010000004047890 */ /* 0x000fc8000fffe1ff */
[----:B------:R-:W-:Y:S02]  /*0720*/  USHF.L.U32 UR5, UR4, 0xb, URZ ;  /* 0x0000000b04057899 */ /* 0x000fe400080006ff */
[----:B------:R-:W-:Y:S01]  /*0730*/  USHF.L.U32 UR4, UR4, 0x1, URZ ;  /* 0x0000000104047899 */ /* 0x000fe200080006ff */
[----:B------:R-:W-:Y:S01]  /*0740*/  ELECT P0, URZ, PT ;  /* 0x0000000000ff782f */ /* 0x000fe20003800000 */
[----:B--2---:R-:W-:Y:S01]  /*0750*/  ULEA UR6, UR6, UR7, 0x18 ;  /* 0x0000000706067291 */ /* 0x004fe2000f8ec0ff */
[----:B------:R-:W2:Y:S11]  /*0760*/  FENCE.VIEW.ASYNC.S ;  /* 0x00000000000073c6 */ /* 0x000eb60000000000 */
[----:B--2---:R2:W1:Y:S01]  /*0770*/  SYNCS.EXCH.64 URZ, [UR6+0x50], UR10 ;  /* 0x0000500a06ff75b2 */ /* 0x0044620008000100 */
[----:B------:R2:W1:Y:S01]  /*0780*/  SYNCS.EXCH.64 URZ, [UR6+0x58], UR4 ;  /* 0x0000580406ff75b2 */ /* 0x0004620008000100 */
[----:B------:R-:W-:Y:S01]  /*0790*/  NOP ;  /* 0x0000000000007918 */ /* 0x000fe20000000000 */
.L_x_10:
[----:B------:R-:W3:Y:S01]  /*07a0*/  SHFL.IDX PT, R2, R106, RZ, 0x1f ;  /* 0x00001fff6a027589 */ /* 0x000ee200000e0000 */
[----:B------:R-:W-:Y:S01]  /*07b0*/  NOP ;  /* 0x0000000000007918 */ /* 0x000fe20000000000 */
[----:B---3--:R-:W-:-:S13]  /*07c0*/  ISETP.NE.AND P0, PT, R2, 0x3, PT ;  /* 0x000000030200780c */ /* 0x008fda0003f05270 */
[----:B------:R-:W-:Y:S05]  /*07d0*/  @P0 BRA `(.L_x_11) ;  /* 0x0000000000300947 */ /* 0x000fea0003800000 */
[----:B--2---:R-:W2:Y:S01]  /*07e0*/  S2UR UR5, SR_CgaCtaId ;  /* 0x00000000000579c3 */ /* 0x004ea20000008800 */
        /* <DEDUP_REMOVED lines=8> */
[----:B--2---:R3:W2:Y:S01]  /*0870*/  SYNCS.EXCH.64 URZ, [UR5+0x60], UR6 ;  /* 0x0000600605ff75b2 */ /* 0x0046a20008000100 */
[----:B------:R3:W1:Y:S02]  /*0880*/  SYNCS.EXCH.64 URZ, [UR5+0x68], UR6 ;  /* 0x0000680605ff75b2 */ /* 0x0006640008000100 */
[----:B---3--:R-:W-:Y:S01]  /*0890*/  NOP ;  /* 0x0000000000007918 */ /* 0x008fe20000000000 */
.L_x_11:
[----:B------:R-:W3:Y:S01]  /*08a0*/  SHFL.IDX PT, R2, R106, RZ, 0x1f ;  /* 0x00001fff6a027589 */ /* 0x000ee200000e0000 */
[----:B------:R-:W-:Y:S01]  /*08b0*/  NOP ;  /* 0x0000000000007918 */ /* 0x000fe20000000000 */
[----:B---3--:R-:W-:-:S13]  /*08c0*/  ISETP.NE.AND P0, PT, R2, 0x4, PT ;  /* 0x000000040200780c */ /* 0x008fda0003f05270 */
[----:B------:R-:W-:Y:S05]  /*08d0*/  @P0 BRA `(.L_x_12) ;  /* 0x00000000004c0947 */ /* 0x000fea0003800000 */
[----:B--2---:R-:W2:Y:S01]  /*08e0*/  S2UR UR5, SR_CgaCtaId ;  /* 0x00000000000579c3 */ /* 0x004ea20000008800 */
[----:B------:R-:W-:Y:S01]  /*08f0*/  UMOV UR7, 0x100 ;  /* 0x0000010000077882 */ /* 0x000fe20000000000 */
[----:B------:R-:W-:Y:S01]  /*0900*/  UMOV UR6, 0x400 ;  /* 0x0000040000067882 */ /* 0x000fe20000000000 */
[----:B------:R-:W-:Y:S01]  /*0910*/  USEL UR7, UR7, 0xe0, UP2 ;  /* 0x000000e007077887 */ /* 0x000fe20009000000 */
[----:B------:R-:W-:Y:S01]  /*0920*/  UMOV UR4, 0x1 ;  /* 0x0000000100047882 */ /* 0x000fe20000000000 */
[----:B------:R-:W-:Y:S01]  /*0930*/  ELECT P0, URZ, PT ;  /* 0x0000000000ff782f */ /* 0x000fe20003800000 */
[----:B------:R-:W-:-:S04]  /*0940*/  UIADD3 UR10, UPT, UPT, -UR4, 0x100000, URZ ;  /* 0x00100000040a7890 */ /* 0x000fc8000fffe1ff */
[----:B------:R-:W-:Y:S02]  /*0950*/  USHF.L.U32 UR11, UR10, 0xb, URZ ;  /* 0x0000000b0a0b7899 */ /* 0x000fe400080006ff */
[----:B------:R-:W-:Y:S02]  /*0960*/  USHF.L.U32 UR10, UR10, 0x1, URZ ;  /* 0x000000010a0a7899 */ /* 0x000fe400080006ff */
[----:B--2---:R-:W-:Y:S02]  /*0970*/  ULEA UR5, UR5, UR6, 0x18 ;  /* 0x0000000605057291 */ /* 0x004fe4000f8ec0ff */
[----:B------:R-:W-:-:S04]  /*0980*/  UIADD3 UR6, UPT, UPT, -UR7, 0x100000, URZ ;  /* 0x0010000007067890 */ /* 0x000fc8000fffe1ff */
[----:B------:R-:W-:Y:S02]  /*0990*/  USHF.L.U32 UR7, UR6, 0xb, URZ ;  /* 0x0000000b06077899 */ /* 0x000fe400080006ff */
[----:B------:R-:W-:Y:S01]  /*09a0*/  USHF.L.U32 UR6, UR6, 0x1, URZ ;  /* 0x0000000106067899 */ /* 0x000fe200080006ff */
[----:B------:R-:W2:Y:S03]  /*09b0*/  FENCE.VIEW.ASYNC.S ;  /* 0x00000000000073c6 */ /* 0x000ea60000000000 */
[----:B--2---:R3:W2:Y:S08]  /*09c0*/  SYNCS.EXCH.64 URZ, [UR5+0x70], UR10 ;  /* 0x0000700a05ff75b2 */ /* 0x0046b00008000100 */
[----:B------:R3:W1:Y:S01]  /*09d0*/  SYNCS.EXCH.64 URZ, [UR5+0x80], UR6 ;  /* 0x0000800605ff75b2 */ /* 0x0006620008000100 */
[----:B------:R3:W1:Y:S01]  /*09e0*/  SYNCS.EXCH.64 URZ, [UR5+0x78], UR10 ;  /* 0x0000780a05ff75b2 */ /* 0x0006620008000100 */
[----:B------:R3:W1:Y:S02]  /*09f0*/  SYNCS.EXCH.64 URZ, [UR5+0x88], UR6 ;  /* 0x0000880605ff75b2 */ /* 0x0006640008000100 */
[----:B---3--:R-:W-:Y:S01]  /*0a00*/  NOP ;  /* 0x0000000000007918 */ /* 0x008fe20000000000 */
.L_x_12:
[----:B------:R-:W3:Y:S01]  /*0a10*/  SHFL.IDX PT, R2, R106, RZ, 0x1f ;  /* 0x00001fff6a027589 */ /* 0x000ee200000e0000 */
[----:B------:R-:W-:Y:S01]  /*0a20*/  NOP ;  /* 0x0000000000007918 */ /* 0x000fe20000000000 */
[----:B---3--:R-:W-:-:S13]  /*0a30*/  ISETP.NE.AND P0, PT, R2, 0x5, PT ;  /* 0x000000050200780c */ /* 0x008fda0003f05270 */
[----:B------:R-:W-:Y:S05]  /*0a40*/  @P0 BRA `(.L_x_13) ;  /* 0x0000000000580947 */ /* 0x000fea0003800000 */
[----:B--2---:R-:W2:Y:S01]  /*0a50*/  S2UR UR6, SR_CgaCtaId ;  /* 0x00000000000679c3 */ /* 0x004ea20000008800 */
        /* <DEDUP_REMOVED lines=12> */
[----:B--2---:R3:W2:Y:S01]  /*0b20*/  SYNCS.EXCH.64 URZ, [UR6+0x90], UR10 ;  /* 0x0000900a06ff75b2 */ /* 0x0046a20008000100 */
[----:B------:R3:W1:Y:S01]  /*0b30*/  SYNCS.EXCH.64 URZ, [UR6+0xb0], UR4 ;  /* 0x0000b00406ff75b2 */ /* 0x0006620008000100 */
[----:B------:R3:W1:Y:S01]  /*0b40*/  SYNCS.EXCH.64 URZ, [UR6+0x98], UR10 ;  /* 0x0000980a06ff75b2 */ /* 0x0006620008000100 */
[----:B------:R3:W1:Y:S01]  /*0b50*/  SYNCS.EXCH.64 URZ, [UR6+0xb8], UR4 ;  /* 0x0000b80406ff75b2 */ /* 0x0006620008000100 */
[----:B------:R3:W1:Y:S01]  /*0b60*/  SYNCS.EXCH.64 URZ, [UR6+0xa0], UR10 ;  /* 0x0000a00a06ff75b2 */ /* 0x0006620008000100 */
[----:B------:R3:W1:Y:S01]  /*0b70*/  SYNCS.EXCH.64 URZ, [UR6+0xc0], UR4 ;  /* 0x0000c00406ff75b2 */ /* 0x0006620008000100 */
[----:B------:R3:W1:Y:S01]  /*0b80*/  SYNCS.EXCH.64 URZ, [UR6+0xa8], UR10 ;  /* 0x0000a80a06ff75b2 */ /* 0x0006620008000100 */
[----:B------:R3:W1:Y:S02]  /*0b90*/  SYNCS.EXCH.64 URZ, [UR6+0xc8], UR4 ;  /* 0x0000c80406ff75b2 */ /* 0x0006640008000100 */
[----:B---3--:R-:W-:Y:S01]  /*0ba0*/  NOP ;  /* 0x0000000000007918 */ /* 0x008fe20000000000 */
.L_x_13:
        /* <DEDUP_REMOVED lines=14> */
[----:B------:R3:W1:Y:S01]  /*0c90*/  SYNCS.EXCH.64 URZ, [UR5+0xe0], UR6 ;  /* 0x0000e00605ff75b2 */ /* 0x0006620008000100 */
[----:B------:R3:W1:Y:S01]  /*0ca0*/  SYNCS.EXCH.64 URZ, [UR5+0xd8], UR6 ;  /* 0x0000d80605ff75b2 */ /* 0x0006620008000100 */
[----:B------:R3:W1:Y:S02]  /*0cb0*/  SYNCS.EXCH.64 URZ, [UR5+0xe8], UR6 ;  /* 0x0000e80605ff75b2 */ /* 0x0006640008000100 */
[----:B---3--:R-:W-:Y:S01]  /*0cc0*/  NOP ;  /* 0x0000000000007918 */ /* 0x008fe20000000000 */
.L_x_14:
[----:B--2---:R-:W2:Y:S01]  /*0cd0*/  S2UR UR5, SR_CTAID.X ;  /* 0x00000000000579c3 */ /* 0x004ea20000002500 */
[----:B------:R-:W-:-:S05]  /*0ce0*/  CS2R.32 R99, SR_CgaSize ;  /* 0x0000000000637805 */ /* 0x000fca0000008a00 */
[----:B------:R-:W-:-:S05]  /*0cf0*/  IMAD R99, R99, -0xa0, RZ ;  /* 0xffffff6063637824 */ /* 0x000fca00078e02ff */
[----:B------:R-:W-:-:S14]  /*0d00*/  R2UR UR7, R99 ;  /* 0x00000000630772ca */ /* 0x000fdc00000e0000 */
[----:B------:R-:W3:Y:S01]  /*0d10*/  LDCU UR7, c[0x0][UR7+0x2b0] ;  /* 0x00005600070777ac */ /* 0x000ee20008000800 */
[----:B------:R-:W-:Y:S01]  /*0d20*/  NOP ;  /* 0x0000000000007918 */ /* 0x000fe20000000000 */
[----:B------:R-:W-:-:S05]  /*0d30*/  CS2R.32 R99, SR_CgaSize ;  /* 0x0000000000637805 */ /* 0x000fca0000008a00 */
[----:B------:R-:W-:-:S05]  /*0d40*/  IMAD R99, R99, -0xa0, RZ ;  /* 0xffffff6063637824 */ /* 0x000fca00078e02ff */
[----:B------:R-:W-:-:S14]  /*0d50*/  R2UR UR6, R99 ;  /* 0x00000000630672ca */ /* 0x000fdc00000e0000 */
[----:B------:R-:W4:Y:S01]  /*0d60*/  LDCU UR6, c[0x0][UR6+0x2b4] ;  /* 0x00005680060677ac */ /* 0x000f220008000800 */
[----:B------:R-:W1:Y:S08]  /*0d70*/  S2UR UR4, SR_CTAID.Y ;  /* 0x00000000000479c3 */ /* 0x000e700000002600 */
[----:B------:R-:W4:Y:S01]  /*0d80*/  LDC R9, c[0x0][0xb24] ;  /* 0x0002c900ff097b82 */ /* 0x000f220000000800 */
[----:B--2---:R-:W-:-:S02]  /*0d90*/  I2FP.F32.U32 R5, UR5 ;  /* 0x0000000500057c45 */ /* 0x004fc40008201000 */
[----:B------:R-:W-:-:S05]  /*0da0*/  CS2R.32 R3, SR_CgaSize ;  /* 0x0000000000037805 */ /* 0x000fca0000008a00 */
[----:B------:R-:W-:-:S06]  /*0db0*/  IMAD R3, R3, -0xa0, RZ ;  /* 0xffffff6003037824 */ /* 0x000fcc00078e02ff */
[----:B------:R-:W2:Y:S01]  /*0dc0*/  LDC R3, c[0x0][R3+0x2a0] ;  /* 0x0000a80003037b82 */ /* 0x000ea20000000800 */
[----:B------:R-:W-:Y:S01]  /*0dd0*/  MOV R99, UR5 ;  /* 0x0000000500637c02 */ /* 0x000fe20008000f00 */
[----:B---3--:R-:W-:Y:S01]  /*0de0*/  FMUL R5, R5, UR7 ;  /* 0x0000000705057c20 */ /* 0x008fe20008400000 */
[----:B-1----:R-:W-:Y:S02]  /*0df0*/  I2FP.F32.U32 R4, UR4 ;  /* 0x0000000400047c45 */ /* 0x002fe40008201000 */
[----:B------:R-:W-:-:S05]  /*0e00*/  CS2R.32 R2, SR_CgaSize ;  /* 0x0000000000027805 */ /* 0x000fca0000008a00 */
[----:B------:R-:W-:-:S06]  /*0e10*/  IMAD R2, R2, -0xa0, RZ ;  /* 0xffffff6002027824 */ /* 0x000fcc00078e02ff */
[----:B------:R-:W1:Y:S01]  /*0e20*/  LDC R2, c[0x0][R2+0x2a4] ;  /* 0x0000a90002027b82 */ /* 0x000e620000000800 */
[----:B------:R-:W3:Y:S01]  /*0e30*/  F2I.U32.TRUNC.NTZ R96, R5 ;  /* 0x0000000500607305 */ /* 0x000ee2000020f000 */
[----:B------:R-:W-:Y:S01]  /*0e40*/  MOV R97, UR4 ;  /* 0x0000000400617c02 */ /* 0x000fe20008000f00 */
[----:B----4-:R-:W-:-:S05]  /*0e50*/  FMUL R4, R4, UR6 ;  /* 0x0000000604047c20 */ /* 0x010fca0008400000 */
[----:B------:R-:W-:Y:S01]  /*0e60*/  BAR.SYNC.DEFER_BLOCKING 0x0 ;  /* 0x0000000000007b1d */ /* 0x000fe20000010000 */
[----:B------:R-:W-:-:S05]  /*0e70*/  ISETP.GE.AND P0, PT, R9, 0x1, PT ;  /* 0x000000010900780c */ /* 0x000fca0003f06270 */
[----:B------:R-:W4:Y:S02]  /*0e80*/  F2I.U32.TRUNC.NTZ R81, R4 ;  /* 0x0000000400517305 */ /* 0x000f24000020f000 */
[----:B------:R-:W1:Y:S01]  /*0e90*/  S2UR UR36, SR_CTAID.Z ;  /* 0x00000000002479c3 */ /* 0x000e620000002700 */
[----:B---3--:R-:W-:-:S05]  /*0ea0*/  IADD3 R96, PT, PT, -R96, RZ, RZ ;  /* 0x000000ff60607210 */ /* 0x008fca0007ffe1ff */
[----:B--2---:R-:W-:Y:S01]  /*0eb0*/  IMAD R96, R3, R96, UR5 ;  /* 0x0000000503607e24 */ /* 0x004fe2000f8e0260 */
[----:B----4-:R-:W-:-:S05]  /*0ec0*/  IADD3 R81, PT, PT, -R81, RZ, RZ ;  /* 0x000000ff51517210 */ /* 0x010fca0007ffe1ff */
[----:B-1----:R-:W-:Y:S01]  /*0ed0*/  IMAD R81, R2, R81, UR4 ;  /* 0x0000000402517e24 */ /* 0x002fe2000f8e0251 */
[----:B------:R-:W-:Y:S06]  /*0ee0*/  @!P0 BRA `(.L_x_15) ;  /* 0x0000000000b88947 */ /* 0x000fec0003800000 */
[----:B------:R-:W1:Y:S01]  /*0ef0*/  LDC.64 R4, c[0x0][0xb18] ;  /* 0x0002c600ff047b82 */ /* 0x000e620000000a00 */
[----:B------:R-:W-:-:S07]  /*0f00*/  ISETP.NE.AND P0, PT, R9, 0x1, PT ;  /* 0x000000010900780c */ /* 0x000fce0003f05270 */
[----:B------:R-:W2:Y:S08]  /*0f10*/  LDC R10, c[0x0][0xb0c] ;  /* 0x0002c300ff0a7b82 */ /* 0x000eb00000000800 */
[----:B------:R-:W3:Y:S08]  /*0f20*/  LDC R11, c[0x0][0x370] ;  /* 0x0000dc00ff0b7b82 */ /* 0x000ef00000000800 */
[----:B------:R-:W4:Y:S01]  /*0f30*/  LDC R12, c[0x0][0x374] ;  /* 0x0000dd00ff0c7b82 */ /* 0x000f220000000800 */
[----:B-1----:R-:W-:-:S07]  /*0f40*/  ISETP.NE.AND P1, PT, R4, 0x1, PT ;  /* 0x000000010400780c */ /* 0x002fce0003f25270 */
[----:B------:R-:W3:Y:S01]  /*0f50*/  LDC.64 R6, c[0x0][0xb10] ;  /* 0x0002c400ff067b82 */ /* 0x000ee20000000a00 */
[----:B--2---:R-:W-:-:S07]  /*0f60*/  ISETP.NE.AND P2, PT, R10, 0x1, PT ;  /* 0x000000010a00780c */ /* 0x004fce0003f45270 */
[----:B------:R-:W1:Y:S08]  /*0f70*/  LDC R8, c[0x0][0xb20] ;  /* 0x0002c800ff087b82 */ /* 0x000e700000000800 */
[----:B------:R-:W2:Y:S01]  /*0f80*/  LDC.64 R2, c[0x0][0xb28] ;  /* 0x0002ca00ff027b82 */ /* 0x000ea20000000a00 */
[----:B----4-:R-:W-:-:S04]  /*0f90*/  IMAD.HI.U32 R13, R12, R5, RZ ;  /* 0x000000050c0d7227 */ /* 0x010fc800078e00ff */
[----:B------:R-:W-:-:S04]  /*0fa0*/  IMAD.HI.U32 R5, R97, R5, RZ ;  /* 0x0000000561057227 */ /* 0x000fc800078e00ff */
[----:B---3--:R-:W-:-:S04]  /*0fb0*/  IMAD.HI.U32 R14, R11, R6, RZ ;  /* 0x000000060b0e7227 */ /* 0x008fc800078e00ff */
[----:B------:R-:W-:Y:S01]  /*0fc0*/  IMAD.HI.U32 R16, R99, R6, RZ ;  /* 0x0000000663107227 */ /* 0x000fe200078e00ff */
[-C--:B------:R-:W-:Y:S02]  /*0fd0*/  @P2 SHF.R.U32.HI R11, RZ, R7.reuse, R14 ;  /* 0x00000007ff0b2219 */ /* 0x080fe4000001160e */
[-C--:B-1----:R-:W-:Y:S02]  /*0fe0*/  @P1 SHF.R.U32.HI R12, RZ, R8.reuse, R13 ;  /* 0x00000008ff0c1219 */ /* 0x082fe4000001160d */
[----:B------:R-:W-:Y:S02]  /*0ff0*/  SHF.R.U32.HI R8, RZ, R8, R5 ;  /* 0x00000008ff087219 */ /* 0x000fe40000011605 */
[----:B------:R-:W-:Y:S02]  /*1000*/  SHF.R.U32.HI R16, RZ, R7, R16 ;  /* 0x00000007ff107219 */ /* 0x000fe40000011610 */
[----:B------:R-:W-:Y:S01]  /*1010*/  SEL R5, R97, R8, !P1 ;  /* 0x0000000861057207 */ /* 0x000fe20004800000 */
[----:B--2---:R-:W-:Y:S01]  /*1020*/  IMAD.HI.U32 R14, R12, R2, RZ ;  /* 0x000000020c0e7227 */ /* 0x004fe200078e00ff */
[----:B------:R-:W-:-:S03]  /*1030*/  SEL R7, R99, R16, !P2 ;  /* 0x0000001063077207 */ /* 0x000fc60005000000 */
[----:B------:R-:W-:Y:S01]  /*1040*/  IMAD.HI.U32 R6, R11, R2, RZ ;  /* 0x000000020b067227 */ /* 0x000fe200078e00ff */
[----:B------:R-:W-:-:S04]  /*1050*/  @P0 SHF.R.U32.HI R12, RZ, R3, R14 ;  /* 0x00000003ff0c0219 */ /* 0x000fc8000001160e */
[----:B------:R-:W-:Y:S01]  /*1060*/  @P0 SHF.R.U32.HI R11, RZ, R3, R6 ;  /* 0x00000003ff0b0219 */ /* 0x000fe20000011606 */
[----:B------:R-:W-:-:S04]  /*1070*/  IMAD R12, R12, R9, RZ ;  /* 0x000000090c0c7224 */ /* 0x000fc800078e02ff */
[----:B------:R-:W-:Y:S01]  /*1080*/  IMAD R6, R11, R9, RZ ;  /* 0x000000090b067224 */ /* 0x000fe200078e02ff */
[----:B------:R-:W-:-:S04]  /*1090*/  ISETP.GE.AND P1, PT, R5, R12, PT ;  /* 0x0000000c0500720c */ /* 0x000fc80003f26270 */
[----:B------:R-:W-:Y:S01]  /*10a0*/  ISETP.GE.OR P1, PT, R7, R6, P1 ;  /* 0x000000060700720c */ /* 0x000fe20000f26670 */
[----:B------:R-:W-:-:S05]  /*10b0*/  IMAD.HI.U32 R6, R5, R2, RZ ;  /* 0x0000000205067227 */ /* 0x000fca00078e00ff */
[----:B------:R-:W-:-:S04]  /*10c0*/  SHF.R.U32.HI R6, RZ, R3, R6 ;  /* 0x00000003ff067219 */ /* 0x000fc80000011606 */
[----:B------:R-:W-:-:S03]  /*10d0*/  SEL R6, R5, R6, !P0 ;  /* 0x0000000605067207 */ /* 0x000fc60004000000 */
[----:B------:R-:W-:Y:S01]  /*10e0*/  @!P1 IMAD.HI.U32 R8, R7, R2, RZ ;  /* 0x0000000207089227 */ /* 0x000fe200078e00ff */
[----:B------:R-:W-:-:S04]  /*10f0*/  IADD3 R2, PT, PT, -R6, RZ, RZ ;  /* 0x000000ff06027210 */ /* 0x000fc80007ffe1ff */
[----:B------:R-:W-:Y:S01]  /*1100*/  @!P1 SHF.R.U32.HI R8, RZ, R3, R8 ;  /* 0x00000003ff089219 */ /* 0x000fe20000011608 */
[----:B------:R-:W-:-:S03]  /*1110*/  IMAD R2, R9, R2, R5 ;  /* 0x0000000209027224 */ /* 0x000fc600078e0205 */
[----:B------:R-:W-:Y:S02]  /*1120*/  @!P1 SEL R3, R7, R8, !P0 ;  /* 0x0000000807039207 */ /* 0x000fe40004000000 */
[----:B------:R-:W-:-:S03]  /*1130*/  IADD3 R8, PT, PT, -R5, RZ, RZ ;  /* 0x000000ff05087210 */ /* 0x000fc60007ffe1ff */
[--C-:B------:R-:W-:Y:S02]  /*1140*/  @!P1 IMAD.IADD R6, R6, 0x1, -R3.reuse ;  /* 0x0000000106069824 */ /* 0x100fe400078e0a03 */
[----:B------:R-:W-:Y:S01]  /*1150*/  @!P1 IMAD R3, R2, R11, R3 ;  /* 0x0000000b02039224 */ /* 0x000fe200078e0203 */
[----:B------:R-:W-:Y:S01]  /*1160*/  IADD3 R2, PT, PT, -R7, RZ, RZ ;  /* 0x000000ff07027210 */ /* 0x000fe20007ffe1ff */
[----:B------:R-:W-:Y:S02]  /*1170*/  @!P1 IMAD R5, R6, R9, R7 ;  /* 0x0000000906059224 */ /* 0x000fe400078e0207 */
[----:B------:R-:W-:Y:S02]  /*1180*/  IMAD R8, R4, R8, R97 ;  /* 0x0000000804087224 */ /* 0x000fe400078e0261 */
[----:B------:R-:W-:Y:S02]  /*1190*/  @!P1 IMAD.MOV.U32 R7, RZ, RZ, R3 ;  /* 0x000000ffff079224 */ /* 0x000fe400078e0003 */
[----:B------:R-:W-:-:S02]  /*11a0*/  IMAD R2, R10, R2, R99 ;  /* 0x000000020a027224 */ /* 0x000fc400078e0263 */
[----:B------:R-:W-:Y:S02]  /*11b0*/  IMAD R97, R5, R4, R8 ;  /* 0x0000000405617224 */ /* 0x000fe400078e0208 */
[----:B------:R-:W-:Y:S02]  /*11c0*/  IMAD R99, R7, R10, R2 ;  /* 0x0000000a07637224 */ /* 0x000fe400078e0202 */
.L_x_15:
[----:B------:R-:W1:Y:S01]  /*11d0*/  LDCU UR4, c[0x0][0xb30] ;  /* 0x00016600ff0477ac */ /* 0x000e620008000800 */
[----:B------:R-:W2:Y:S08]  /*11e0*/  S2UR UR37, SR_CgaCtaId ;  /* 0x00000000002579c3 */ /* 0x000eb00000008800 */
[----:B------:R-:W3:Y:S01]  /*11f0*/  LDC R40, c[0x0][0xb24] ;  /* 0x0002c900ff287b82 */ /* 0x000ee20000000800 */
[----:B-1----:R-:W-:-:S09]  /*1200*/  UISETP.NE.AND UP1, UPT, UR4, 0x1, UPT ;  /* 0x000000010400788c */ /* 0x002fd2000bf25270 */
[----:B--2---:R-:W-:Y:S05]  /*1210*/  BRA.U UP1, `(.L_x_16) ;  /* 0x0000000101407547 */ /* 0x004fea000b800000 */
[----:B------:R-:W1:Y:S08]  /*1220*/  LDC.64 R4, c[0x0][0xb10] ;  /* 0x0002c400ff047b82 */ /* 0x000e700000000a00 */
[----:B------:R-:W2:Y:S08]  /*1230*/  LDC.64 R2, c[0x0][0xb18] ;  /* 0x0002c600ff027b82 */ /* 0x000eb00000000a00 */
[----:B------:R-:W4:Y:S08]  /*1240*/  LDC R6, c[0x0][0xb20] ;  /* 0x0002c800ff067b82 */ /* 0x000f300000000800 */
[----:B------:R-:W3:Y:S01]  /*1250*/  LDC R8, c[0x0][0xb0c] ;  /* 0x0002c300ff087b82 */ /* 0x000ee20000000800 */
[----:B-1----:R-:W-:-:S05]  /*1260*/  IMAD.HI.U32 R4, R99, R4, RZ ;  /* 0x0000000463047227 */ /* 0x002fca00078e00ff */
[----:B------:R-:W-:Y:S01]  /*1270*/  SHF.R.U32.HI R4, RZ, R5, R4 ;  /* 0x00000005ff047219 */ /* 0x000fe20000011604 */
[----:B--2---:R-:W-:Y:S01]  /*1280*/  IMAD.HI.U32 R3, R97, R3, RZ ;  /* 0x0000000361037227 */ /* 0x004fe200078e00ff */
[----:B------:R-:W-:-:S04]  /*1290*/  ISETP.NE.AND P0, PT, R2, 0x1, PT ;  /* 0x000000010200780c */ /* 0x000fc80003f05270 */
[----:B----4-:R-:W-:-:S04]  /*12a0*/  SHF.R.U32.HI R6, RZ, R6, R3 ;  /* 0x00000006ff067219 */ /* 0x010fc80000011603 */
[----:B------:R-:W-:Y:S02]  /*12b0*/  SEL R3, R97, R6, !P0 ;  /* 0x0000000661037207 */ /* 0x000fe40004000000 */
[----:B---3--:R-:W-:-:S04]  /*12c0*/  ISETP.NE.AND P1, PT, R8, 0x1, PT ;  /* 0x000000010800780c */ /* 0x008fc80003f25270 */
[----:B------:R-:W-:-:S05]  /*12d0*/  SEL R4, R99, R4, !P1 ;  /* 0x0000000463047207 */ /* 0x000fca0004800000 */
[----:B------:R-:W-:Y:S02]  /*12e0*/  IMAD.IADD R5, R3, 0x1, -R4 ;  /* 0x0000000103057824 */ /* 0x000fe400078e0a04 */
[----:B------:R-:W-:Y:S02]  /*12f0*/  IMAD.IADD R3, R4, 0x1, -R3 ;  /* 0x0000000104037824 */ /* 0x000fe400078e0a03 */
[----:B------:R-:W-:Y:S02]  /*1300*/  IMAD R99, R5, R8, R99 ;  /* 0x0000000805637224 */ /* 0x000fe400078e0263 */
[----:B------:R-:W-:-:S07]  /*1310*/  IMAD R97, R3, R2, R97 ;  /* 0x0000000203617224 */ /* 0x000fce00078e0261 */
.L_x_16:
[----:B------:R-:W-:Y:S01]  /*1320*/  BAR.SYNC.DEFER_BLOCKING 0x0 ;  /* 0x0000000000007b1d */ /* 0x000fe20000010000 */
[----:B------:R-:W-:Y:S01]  /*1330*/  UISETP.NE.AND UP1, UPT, UR8, 0x2, UPT ;  /* 0x000000020800788c */ /* 0x000fe2000bf25270 */
[----:B------:R-:W-:Y:S02]  /*1340*/  ISETP.NE.OR P5, PT, R0, 0x2, !P5 ;  /* 0x000000020000780c */ /* 0x000fe40006fa5670 */
[----:B------:R-:W-:-:S06]  /*1350*/  LOP3.LUT R2, R103, 0x1f, RZ, 0xc0, !PT ;  /* 0x0000001f67027812 */ /* 0x000fcc00078ec0ff */
[----:B------:R-:W-:Y:S05]  /*1360*/  BRA.U UP1, `(.L_x_17) ;  /* 0x0000001101787547 */ /* 0x000fea000b800000 */
[----:B------:R-:W1:Y:S01]  /*1370*/  LDCU UR13, c[0x0][0x38c] ;  /* 0x00007180ff0d77ac */ /* 0x000e620008000800 */
[----:B------:R-:W2:Y:S01]  /*1380*/  LDC R9, c[0x0][0x370] ;  /* 0x0000dc00ff097b82 */ /* 0x000ea20000000800 */
[----:B------:R-:W-:Y:S01]  /*1390*/  PLOP3.LUT P1, PT, PT, PT, UP2, 0x80, 0x8 ;  /* 0x000000000008781c */ /* 0x000fe20003f2f028 */
[----:B------:R-:W-:Y:S01]  /*13a0*/  IMAD.MOV.U32 R15, RZ, RZ, 0x1 ;  /* 0x00000001ff0f7424 */ /* 0x000fe200078e00ff */
[----:B------:R-:W-:Y:S01]  /*13b0*/  ISETP.EQ.OR P4, PT, R2, RZ, P5 ;  /* 0x000000ff0200720c */ /* 0x000fe20002f82670 */
[----:B------:R-:W-:Y:S01]  /*13c0*/  IMAD.MOV.U32 R14, RZ, RZ, RZ ;  /* 0x000000ffff0e7224 */ /* 0x000fe200078e00ff */
[----:B------:R-:W-:Y:S02]  /*13d0*/  PLOP3.LUT P1, PT, P1, PT, PT, 0x8, 0x80 ;  /* 0x000000000080781c */ /* 0x000fe40000f2e170 */
[----:B------:R-:W-:Y:S01]  /*13e0*/  CS2R R12, SRZ ;  /* 0x00000000000c7805 */ /* 0x000fe2000001ff00 */
[----:B------:R-:W-:Y:S01]  /*13f0*/  IMAD.MOV.U32 R10, RZ, RZ, 0x1 ;  /* 0x00000001ff0a7424 */ /* 0x000fe200078e00ff */
[----:B------:R-:W4:Y:S01]  /*1400*/  LDC R0, c[0x0][0x374] ;  /* 0x0000dd00ff007b82 */ /* 0x000f220000000800 */
[----:B------:R-:W2:Y:S01]  /*1410*/  LDCU.64 UR22, c[0x0][0x348] ;  /* 0x00006900ff1677ac */ /* 0x000ea20008000a00 */
[----:B------:R-:W-:Y:S01]  /*1420*/  UMOV UR6, URZ ;  /* 0x000000ff00067c82 */ /* 0x000fe20008000000 */
[----:B-1----:R-:W-:-:S04]  /*1430*/  UIADD3 UR5, UPT, UPT, UR13, 0x3f, URZ ;  /* 0x0000003f0d057890 */ /* 0x002fc8000fffe0ff */
[----:B------:R-:W-:-:S04]  /*1440*/  USHF.R.S32.HI UR4, URZ, 0x1f, UR5 ;  /* 0x0000001fff047899 */ /* 0x000fc80008011405 */
[----:B------:R-:W-:-:S04]  /*1450*/  ULEA.HI UR4, UR4, UR5, URZ, 0x6 ;  /* 0x0000000504047291 */ /* 0x000fc8000f8f30ff */
[----:B------:R-:W-:Y:S02]  /*1460*/  USHF.R.S32.HI UR15, URZ, 0x6, UR4 ;  /* 0x00000006ff0f7899 */ /* 0x000fe40008011404 */
[----:B------:R-:W-:Y:S02]  /*1470*/  UIADD3 UR4, UPT, UPT, UR13, -0x1, URZ ;  /* 0xffffffff0d047890 */ /* 0x000fe4000fffe0ff */
[----:B------:R-:W-:Y:S02]  /*1480*/  UISETP.LT.U32.AND UP0, UPT, UR15, 0x5, UPT ;  /* 0x000000050f00788c */ /* 0x000fe4000bf01070 */
[----:B------:R-:W-:Y:S02]  /*1490*/  UISETP.GE.U32.AND UP1, UPT, UR4, -0x7f, UPT ;  /* 0xffffff810400788c */ /* 0x000fe4000bf26070 */
[----:B------:R-:W-:Y:S02]  /*14a0*/  USEL UR14, UR15, 0x5, UP0 ;  /* 0x000000050f0e7887 */ /* 0x000fe40008000000 */
[----:B------:R-:W-:-:S02]  /*14b0*/  UIADD3 UR13, UPT, UPT, UR13, 0x7e, URZ ;  /* 0x0000007e0d0d7890 */ /* 0x000fc4000fffe0ff */
[----:B------:R-:W-:Y:S02]  /*14c0*/  UIADD3 UR5, UPT, UPT, UR14, -0x1, URZ ;  /* 0xffffffff0e057890 */ /* 0x000fe4000fffe0ff */
[----:B------:R-:W-:-:S03]  /*14d0*/  UIADD3 UR7, UPT, UPT, UR15, -UR14, URZ ;  /* 0x8000000e0f077290 */ /* 0x000fc6000fffe0ff */
[----:B------:R-:W-:-:S04]  /*14e0*/  @UP1 UIADD3 UR5, UPT, UPT, UR14, URZ, URZ ;  /* 0x000000ff0e051290 */ /* 0x000fc8000fffe0ff */
[----:B--2---:R-:W-:-:S12]  /*14f0*/  UIADD3 UR5, UPT, UPT, UR5, 0x1, URZ ;  /* 0x0000000105057890 */ /* 0x004fd8000fffe0ff */
.L_x_35:
[----:B------:R-:W-:Y:S01]  /*1500*/  UISETP.NE.AND UP0, UPT, UR37, URZ, UPT ;  /* 0x000000ff2500728c */ /* 0x000fe2000bf05270 */
[----:B------:R-:W1:Y:S08]  /*1510*/  S2UR UR37, SR_CgaCtaId ;  /* 0x00000000002579c3 */ /* 0x000e700000008800 */
[----:B------:R-:W-:Y:S05]  /*1520*/  BRA.U UP0, `(.L_x_18) ;  /* 0x0000000100347547 */ /* 0x000fea000b800000 */
[----:B------:R-:W2:Y:S01]  /*1530*/  S2R R2, SR_CgaCtaId ;  /* 0x0000000000027919 */ /* 0x000ea20000008800 */
[----:B------:R-:W-:-:S04]  /*1540*/  MOV R3, 0x400 ;  /* 0x0000040000037802 */ /* 0x000fc80000000f00 */
[----:B--2---:R-:W-:Y:S02]  /*1550*/  LEA R3, R2, R3, 0x18 ;  /* 0x0000000302037211 */ /* 0x004fe400078ec0ff */
[----:B------:R-:W-:-:S03]  /*1560*/  SHF.L.U32 R2, R10, 0x1f, RZ ;  /* 0x0000001f0a027819 */ /* 0x000fc600000006ff */
[----:B------:R-:W-:-:S04]  /*1570*/  IMAD R3, R12, 0x8, R3 ;  /* 0x000000080c037824 */ /* 0x000fc800078e0203 */
[----:B------:R-:W2:Y:S02]  /*1580*/  SYNCS.PHASECHK.TRANS64.TRYWAIT P0, [R3+URZ+0xe0], R2 ;  /* 0x0000e002030075a7 */ /* 0x000ea400080011ff */
[----:B--2---:R-:W-:Y:S05]  /*1590*/  @!P0 BRA `(.L_x_19) ;  /* 0x0000004c00008947 */ /* 0x004fea0003800000 */
.L_x_96:
[----:B------:R-:W-:Y:S01]  /*15a0*/  VIADD R12, R12, 0x1 ;  /* 0x000000010c0c7836 */ /* 0x000fe20000000000 */
[----:B------:R2:W-:Y:S04]  /*15b0*/  SYNCS.ARRIVE.TRANS64.A1T0 RZ, [R3+URZ+0xd0], RZ ;  /* 0x0000d0ff03ff79a7 */ /* 0x0005e800081000ff */
[----:B------:R-:W-:-:S04]  /*15c0*/  ISETP.NE.AND P0, PT, R12, 0x2, PT ;  /* 0x000000020c00780c */ /* 0x000fc80003f05270 */
[----:B------:R-:W-:Y:S02]  /*15d0*/  SEL R12, R12, RZ, P0 ;  /* 0x000000ff0c0c7207 */ /* 0x000fe40000000000 */
[----:B--2---:R-:W-:-:S04]  /*15e0*/  SEL R3, RZ, 0x1, P0 ;  /* 0x00000001ff037807 */ /* 0x004fc80000000000 */
[----:B------:R-:W-:-:S07]  /*15f0*/  LOP3.LUT R10, R10, R3, RZ, 0x3c, !PT ;  /* 0x000000030a0a7212 */ /* 0x000fce00078e3cff */
.L_x_18:
[----:B------:R-:W-:Y:S01]  /*1600*/  UMOV UR4, 0x400 ;  /* 0x0000040000047882 */ /* 0x000fe20000000000 */
[----:B------:R-:W-:Y:S01]  /*1610*/  SHF.L.U32 R2, R15, 0x1f, RZ ;  /* 0x0000001f0f027819 */ /* 0x000fe200000006ff */
[----:B-1----:R-:W-:Y:S01]  /*1620*/  ULEA UR4, UR37, UR4, 0x18 ;  /* 0x0000000425047291 */ /* 0x002fe2000f8ec0ff */
[----:B------:R-:W-:Y:S01]  /*1630*/  R2UR UR35, R99 ;  /* 0x00000000632372ca */ /* 0x000fe200000e0000 */
[----:B------:R-:W-:Y:S01]  /*1640*/  UISETP.GE.U32.AND UP0, UPT, UR13, 0x7f, UPT ;  /* 0x0000007f0d00788c */ /* 0x000fe2000bf06070 */
[----:B------:R-:W-:Y:S01]  /*1650*/  R2UR UR11, R97 ;  /* 0x00000000610b72ca */ /* 0x000fe200000e0000 */
[----:B------:R-:W-:Y:S01]  /*1660*/  ULEA UR8, UR6, UR4, 0x3 ;  /* 0x0000000406087291 */ /* 0x000fe2000f8e18ff */
[----:B------:R-:W-:-:S08]  /*1670*/  UMOV UR24, URZ ;  /* 0x000000ff00187c82 */ /* 0x000fd00008000000 */
[----:B------:R1:W2:Y:S01]  /*1680*/  SYNCS.PHASECHK.TRANS64.TRYWAIT P0, [UR8+0x28], R2 ;  /* 0x00002802ff0075a7 */ /* 0x0002a20008001108 */
[----:B------:R-:W-:Y:S02]  /*1690*/  USHF.L.U32 UR35, UR35, 0x6, URZ ;  /* 0x0000000623237899 */ /* 0x000fe400080006ff */
[----:B------:R-:W-:Y:S01]  /*16a0*/  USHF.L.U32 UR11, UR11, 0x6, URZ ;  /* 0x000000060b0b7899 */ /* 0x000fe200080006ff */
[----:B------:R-:W-:Y:S11]  /*16b0*/  BRA.U !UP0, `(.L_x_20) ;  /* 0x0000000108a47547 */ /* 0x000ff6000b800000 */
[----:B------:R-:W-:Y:S01]  /*16c0*/  UMOV UR16, URZ ;  /* 0x000000ff00107c82 */ /* 0x000fe20008000000 */
[----:B------:R-:W-:-:S05]  /*16d0*/  UMOV UR17, UR6 ;  /* 0x0000000600117c82 */ /* 0x000fca0008000000 */
.L_x_25:
[----:B-1----:R-:W-:Y:S01]  /*16e0*/  ULEA UR33, UR17, UR4, 0x3 ;  /* 0x0000000411217291 */ /* 0x002fe2000f8e18ff */
[----:B--2---:R-:W-:Y:S01]  /*16f0*/  @!P5 MOV R3, 0x2000 ;  /* 0x000020000003d802 */ /* 0x004fe20000000f00 */
[----:B--2---:R-:W-:Y:S10]  /*1700*/  @P0 BRA `(.L_x_21) ;  /* 0x00000000000c0947 */ /* 0x004ff40003800000 */
[----:B------:R-:W-:-:S04]  /*1710*/  SHF.L.U32 R5, R15, 0x1f, RZ ;  /* 0x0000001f0f057819 */ /* 0x000fc800000006ff */
[----:B------:R-:W2:Y:S02]  /*1720*/  SYNCS.PHASECHK.TRANS64.TRYWAIT P0, [UR33+0x28], R5 ;  /* 0x00002805ff0075a7 */ /* 0x000ea40008001121 */
[----:B--2---:R-:W-:Y:S05]  /*1730*/  @!P0 BRA `(.L_x_22) ;  /* 0x0000004800ac8947 */ /* 0x004fea0003800000 */
.L_x_21:
[----:B------:R2:W-:Y:S01]  /*1740*/  @!P5 SYNCS.ARRIVE.TRANS64 RZ, [UR33], R3 ;  /* 0x00000003ffffd9a7 */ /* 0x0005e20008000021 */
[----:B------:R-:W-:Y:S04]  /*1750*/  BSSY.RECONVERGENT B0, `(.L_x_23) ;  /* 0x0000003000007945 */ /* 0x000fe80003800200 */
[----:B------:R-:W-:Y:S05]  /*1760*/  @P4 BRA `(.L_x_24) ;  /* 0x0000000000044947 */ /* 0x000fea0003800000 */
[----:B------:R-:W-:Y:S05]  /*1770*/  BPT.TRAP 0x1 ;  /* 0x000000040000795c */ /* 0x000fea0000300000 */
.L_x_24:
[----:B------:R-:W-:Y:S05]  /*1780*/  BSYNC.RECONVERGENT B0 ;  /* 0x0000000000007941 */ /* 0x000fea0003800200 */
.L_x_23:
[----:B------:R-:W-:Y:S02]  /*1790*/  UIADD3 UR6, UPT, UPT, UR17, 0x1, URZ ;  /* 0x0000000111067890 */ /* 0x000fe4000fffe0ff */
[----:B------:R-:W-:Y:S02]  /*17a0*/  UIADD3 UR26, UP1, UPT, UR22, 0x80, URZ ;  /* 0x00000080161a7890 */ /* 0x000fe4000ff3e0ff */
[----:B------:R-:W-:Y:S02]  /*17b0*/  UISETP.NE.AND UP0, UPT, UR6, 0x5, UPT ;  /* 0x000000050600788c */ /* 0x000fe4000bf05270 */
[----:B------:R-:W-:Y:S02]  /*17c0*/  USHF.L.U32 UR34, UR16, 0x6, URZ ;  /* 0x0000000610227899 */ /* 0x000fe400080006ff */
[----:B------:R-:W-:Y:S02]  /*17d0*/  USEL UR9, URZ, 0x1, UP0 ;  /* 0x00000001ff097887 */ /* 0x000fe40008000000 */
[----:B------:R-:W-:-:S02]  /*17e0*/  USEL UR6, UR6, URZ, UP0 ;  /* 0x000000ff06067287 */ /* 0x000fc40008000000 */
[----:B------:R-:W-:Y:S02]  /*17f0*/  UIADD3 UR20, UP0, UPT, UR22, 0x180, URZ ;  /* 0x0000018016147890 */ /* 0x000fe4000ff1e0ff */
[----:B------:R-:W-:Y:S01]  /*1800*/  ULEA UR8, UR6, UR4, 0x3 ;  /* 0x0000000406087291 */ /* 0x000fe2000f8e18ff */
[----:B------:R-:W-:Y:S01]  /*1810*/  LOP3.LUT R15, R15, UR9, RZ, 0x3c, !PT ;  /* 0x000000090f0f7c12 */ /* 0x000fe2000f8e3cff */
[----:B------:R-:W-:Y:S02]  /*1820*/  UIADD3.X UR27, UPT, UPT, URZ, UR23, URZ, UP1, !UPT ;  /* 0x00000017ff1b7290 */ /* 0x000fe40008ffe4ff */
[----:B------:R-:W-:Y:S01]  /*1830*/  UIADD3.X UR21, UPT, UPT, URZ, UR23, URZ, UP0, !UPT ;  /* 0x00000017ff157290 */ /* 0x000fe200087fe4ff */
[----:B-1----:R-:W-:Y:S01]  /*1840*/  SHF.L.U32 R2, R15, 0x1f, RZ ;  /* 0x0000001f0f027819 */ /* 0x002fe200000006ff */
[----:B------:R-:W-:Y:S01]  /*1850*/  UMOV UR18, 0x0 ;  /* 0x0000000000127882 */ /* 0x000fe20000000000 */
[----:B------:R-:W-:Y:S01]  /*1860*/  UMOV UR19, 0x10000000 ;  /* 0x1000000000137882 */ /* 0x000fe20000000000 */
[----:B------:R-:W-:Y:S01]  /*1870*/  UMOV UR12, UR36 ;  /* 0x00000024000c7c82 */ /* 0x000fe20008000000 */
[----:B------:R1:W1:Y:S01]  /*1880*/  SYNCS.PHASECHK.TRANS64.TRYWAIT P0, [UR8+0x28], R2 ;  /* 0x00002802ff0075a7 */ /* 0x0002620008001108 */
[----:B------:R-:W-:Y:S01]  /*1890*/  ULEA UR8, UR17, UR4, 0xc ;  /* 0x0000000411087291 */ /* 0x000fe2000f8e60ff */
[----:B------:R-:W-:Y:S01]  /*18a0*/  UMOV UR9, UR33 ;  /* 0x0000002100097c82 */ /* 0x000fe20008000000 */
[----:B------:R-:W-:-:S02]  /*18b0*/  UMOV UR10, UR34 ;  /* 0x00000022000a7c82 */ /* 0x000fc40008000000 */
[----:B------:R-:W-:Y:S02]  /*18c0*/  UIADD3 UR32, UPT, UPT, UR8, 0x2400, URZ ;  /* 0x0000240008207890 */ /* 0x000fe4000fffe0ff */
[----:B------:R-:W-:Y:S02]  /*18d0*/  UIADD3 UR8, UPT, UPT, UR8, 0x7400, URZ ;  /* 0x0000740008087890 */ /* 0x000fe4000fffe0ff */
[----:B------:R-:W-:Y:S01]  /*18e0*/  UIADD3 UR16, UPT, UPT, UR16, 0x1, URZ ;  /* 0x0000000110107890 */ /* 0x000fe2000fffe0ff */
[----:B------:R-:W-:Y:S01]  /*18f0*/  UMOV UR24, UR5 ;  /* 0x0000000500187c82 */ /* 0x000fe20008000000 */
[----:B------:R-:W-:Y:S02]  /*1900*/  UMOV UR17, UR6 ;  /* 0x0000000600117c82 */ /* 0x000fe40008000000 */
[----:B------:R-:W-:Y:S01]  /*1910*/  UISETP.NE.AND UP0, UPT, UR16, UR5, UPT ;  /* 0x000000051000728c */ /* 0x000fe2000bf05270 */
[----:B------:R1:W-:Y:S02]  /*1920*/  UTMALDG.3D [UR32], [UR26], desc[UR18] ;  /* 0x000012201a0075b4 */ /* 0x0003e40008011000 */
[----:B------:R1:W-:Y:S06]  /*1930*/  UTMALDG.3D [UR8], [UR20], desc[UR18] ;  /* 0x00001208140075b4 */ /* 0x0003ec0008011000 */
[----:B------:R-:W-:Y:S05]  /*1940*/  BRA.U UP0, `(.L_x_25) ;  /* 0xfffffffd00647547 */ /* 0x000fea000b83ffff */
.L_x_20:
[----:B-1----:R-:W-:Y:S01]  /*1950*/  ULEA UR8, UR6, UR4, 0x3 ;  /* 0x0000000406087291 */ /* 0x002fe2000f8e18ff */
[----:B------:R-:W-:Y:S01]  /*1960*/  SHF.L.U32 R2, R15, 0x1f, RZ ;  /* 0x0000001f0f027819 */ /* 0x000fe200000006ff */
[----:B------:R-:W-:Y:S01]  /*1970*/  @!P1 SYNCS.ARRIVE.TRANS64.A1T0 RZ, [UR4+0x68], RZ ;  /* 0x000068ffffff99a7 */ /* 0x000fe20008100004 */
[----:B------:R-:W-:-:S06]  /*1980*/  UISETP.GT.AND UP0, UPT, UR15, UR14, UPT ;  /* 0x0000000e0f00728c */ /* 0x000fcc000bf04270 */
[----:B--2---:R1:W2:Y:S03]  /*1990*/  SYNCS.PHASECHK.TRANS64.TRYWAIT P0, [UR8+0x28], R2 ;  /* 0x00002802ff0075a7 */ /* 0x0042a60008001108 */
[----:B------:R-:W-:Y:S05]  /*19a0*/  BRA.U !UP0, `(.L_x_26) ;  /* 0x0000000108a87547 */ /* 0x000fea000b800000 */
[----:B------:R-:W-:Y:S01]  /*19b0*/  UIADD3 UR21, UPT, UPT, UR7, UR24, URZ ;  /* 0x0000001807157290 */ /* 0x000fe2000fffe0ff */
[----:B------:R-:W-:-:S11]  /*19c0*/  UMOV UR25, UR6 ;  /* 0x0000000600197c82 */ /* 0x000fd60008000000 */
.L_x_31:
[----:B-1----:R-:W-:Y:S01]  /*19d0*/  ULEA UR17, UR25, UR4, 0x3 ;  /* 0x0000000419117291 */ /* 0x002fe2000f8e18ff */
[----:B--2---:R-:W-:Y:S01]  /*19e0*/  @!P5 MOV R3, 0x2000 ;  /* 0x000020000003d802 */ /* 0x004fe20000000f00 */
[----:B--2---:R-:W-:Y:S10]  /*19f0*/  @P0 BRA `(.L_x_27) ;  /* 0x00000000000c0947 */ /* 0x004ff40003800000 */
[----:B------:R-:W-:-:S04]  /*1a00*/  SHF.L.U32 R5, R15, 0x1f, RZ ;  /* 0x0000001f0f057819 */ /* 0x000fc800000006ff */
[----:B------:R-:W2:Y:S02]  /*1a10*/  SYNCS.PHASECHK.TRANS64.TRYWAIT P0, [UR17+0x28], R5 ;  /* 0x00002805ff0075a7 */ /* 0x000ea40008001111 */
[----:B--2---:R-:W-:Y:S05]  /*1a20*/  @!P0 BRA `(.L_x_28) ;  /* 0x0000004800088947 */ /* 0x004fea0003800000 */
.L_x_27:
[----:B------:R2:W-:Y:S01]  /*1a30*/  @!P5 SYNCS.ARRIVE.TRANS64 RZ, [UR17], R3 ;  /* 0x00000003ffffd9a7 */ /* 0x0005e20008000011 */
[----:B------:R-:W-:Y:S04]  /*1a40*/  BSSY.RECONVERGENT B0, `(.L_x_29) ;  /* 0x0000003000007945 */ /* 0x000fe80003800200 */
[----:B------:R-:W-:Y:S05]  /*1a50*/  @P4 BRA `(.L_x_30) ;  /* 0x0000000000044947 */ /* 0x000fea0003800000 */
[----:B------:R-:W-:Y:S05]  /*1a60*/  BPT.TRAP 0x1 ;  /* 0x000000040000795c */ /* 0x000fea0000300000 */
.L_x_30:
[----:B------:R-:W-:Y:S05]  /*1a70*/  BSYNC.RECONVERGENT B0 ;  /* 0x0000000000007941 */ /* 0x000fea0003800200 */
.L_x_29:
        /* <DEDUP_REMOVED lines=20> */
[----:B------:R-:W-:Y:S01]  /*1bc0*/  UIADD3 UR8, UPT, UPT, UR8, 0x7400, URZ ;  /* 0x0000740008087890 */ /* 0x000fe2000fffe0ff */
[----:B------:R-:W-:Y:S01]  /*1bd0*/  UMOV UR9, UR17 ;  /* 0x0000001100097c82 */ /* 0x000fe20008000000 */
[----:B------:R-:W-:Y:S01]  /*1be0*/  UMOV UR10, UR18 ;  /* 0x00000012000a7c82 */ /* 0x000fe20008000000 */
[----:B------:R-:W-:Y:S01]  /*1bf0*/  UIADD3 UR24, UPT, UPT, UR24, 0x1, URZ ;  /* 0x0000000118187890 */ /* 0x000fe2000fffe0ff */
[----:B------:R-:W-:-:S03]  /*1c00*/  UMOV UR25, UR6 ;  /* 0x0000000600197c82 */ /* 0x000fc60008000000 */
[----:B------:R1:W-:Y:S01]  /*1c10*/  UTMALDG.3D [UR16], [UR30], desc[UR26] ;  /* 0x00001a101e0075b4 */ /* 0x0003e20008011000 */
[----:B------:R-:W-:Y:S01]  /*1c20*/  UISETP.NE.AND UP0, UPT, UR24, UR21, UPT ;  /* 0x000000151800728c */ /* 0x000fe2000bf05270 */
[----:B------:R1:W-:Y:S08]  /*1c30*/  UTMALDG.3D [UR8], [UR28], desc[UR26] ;  /* 0x00001a081c0075b4 */ /* 0x0003f00008011000 */
[----:B------:R-:W-:Y:S05]  /*1c40*/  BRA.U UP0, `(.L_x_31) ;  /* 0xfffffffd00607547 */ /* 0x000fea000b83ffff */
.L_x_26:
[C---:B-1----:R-:W-:Y:S01]  /*1c50*/  LEA R2, R14.reuse, UR4, 0x3 ;  /* 0x000000040e027c11 */ /* 0x042fe2000f8e18ff */
[----:B------:R-:W-:Y:S01]  /*1c60*/  NOP ;  /* 0x0000000000007918 */ /* 0x000fe20000000000 */
[----:B--2---:R-:W-:Y:S02]  /*1c70*/  SHF.L.U32 R3, R13, 0x1f, RZ ;  /* 0x0000001f0d037819 */ /* 0x004fe400000006ff */
[----:B------:R-:W-:Y:S02]  /*1c80*/  LEA R4, R14, UR4, 0x4 ;  /* 0x000000040e047c11 */ /* 0x000fe4000f8e20ff */
[----:B------:R-:W1:Y:S02]  /*1c90*/  SYNCS.PHASECHK.TRANS64.TRYWAIT P0, [R2+URZ+0x70], R3 ;  /* 0x00007003020075a7 */ /* 0x000e6400080011ff */
[----:B-1----:R-:W-:Y:S05]  /*1ca0*/  @!P0 BRA `(.L_x_32) ;  /* 0x0000004400808947 */ /* 0x002fea0003800000 */
.L_x_99:
[----:B------:R-:W2:Y:S01]  /*1cb0*/  LDS.128 R4, [R4+0x100] ;  /* 0x0001000004047984 */ /* 0x000ea20000000c00 */
[----:B---3--:R-:W-:Y:S01]  /*1cc0*/  ISETP.GE.AND P0, PT, R40, 0x1, PT ;  /* 0x000000012800780c */ /* 0x008fe20003f06270 */
[----:B-1----:R-:W-:Y:S01]  /*1cd0*/  VIADD R2, R2, 0x80 ;  /* 0x0000008002027836 */ /* 0x002fe20000000000 */
[----:B------:R-:W-:Y:S01]  /*1ce0*/  @!PT LDS RZ, [RZ] ;  /* 0x00000000fffff984 */ /* 0x000fe20000000800 */
[----:B------:R-:W-:Y:S01]  /*1cf0*/  @!PT LDS RZ, [RZ] ;  /* 0x00000000fffff984 */ /* 0x000fe20000000800 */
[----:B------:R-:W-:Y:S01]  /*1d00*/  @!PT LDS RZ, [RZ] ;  /* 0x00000000fffff984 */ /* 0x000fe20000000800 */
[----:B------:R-:W-:Y:S01]  /*1d10*/  @!PT LDS RZ, [RZ] ;  /* 0x00000000fffff984 */ /* 0x000fe20000000800 */
[----:B------:R1:W-:Y:S06]  /*1d20*/  MEMBAR.ALL.CTA ;  /* 0x0000000000007992 */ /* 0x0003ec0000008000 */
[----:B-1----:R-:W1:Y:S01]  /*1d30*/  FENCE.VIEW.ASYNC.S ;  /* 0x00000000000073c6 */ /* 0x002e620000000000 */
[----:B------:R-:W-:-:S04]  /*1d40*/  PRMT R2, RZ, 0x654, R2 ;  /* 0x00000654ff027816 */ /* 0x000fc80000000002 */
[----:B-1----:R1:W-:Y:S01]  /*1d50*/  SYNCS.ARRIVE.TRANS64.RED.A1T0 RZ, [R2+URZ], RZ ;  /* 0x000000ff02ff79a7 */ /* 0x0023e200081004ff */
[----:B--2---:R-:W-:-:S13]  /*1d60*/  LOP3.LUT P2, RZ, R6, 0x1, RZ, 0xc0, !PT ;  /* 0x0000000106ff7812 */ /* 0x004fda000784c0ff */
[----:B------:R-:W-:Y:S01]  /*1d70*/  @P2 SHF.R.U32.HI R3, RZ, 0x10, R5 ;  /* 0x00000010ff032819 */ /* 0x000fe20000011605 */
[----:B------:R-:W-:Y:S01]  /*1d80*/  VOTEU.ANY UP0, P2 ;  /* 0x0000000000ff7886 */ /* 0x000fe20001000100 */
[----:B------:R-:W-:Y:S02]  /*1d90*/  @P2 MOV R11, R4 ;  /* 0x00000004000b2202 */ /* 0x000fe40000000f00 */
[----:B------:R-:W-:Y:S02]  /*1da0*/  @P2 R2UR.BROADCAST UR8, R3 ;  /* 0x00000000030822ca */ /* 0x000fe400008e0000 */
[----:B------:R-:W-:-:S11]  /*1db0*/  @P2 LOP3.LUT R8, R5, 0xffff, RZ, 0xc0, !PT ;  /* 0x0000ffff05082812 */ /* 0x000fd600078ec0ff */
[----:B------:R-:W-:Y:S01]  /*1dc0*/  @UP0 UMOV UR36, UR8 ;  /* 0x0000000800240c82 */ /* 0x000fe20008000000 */
[----:B-1----:R-:W-:Y:S05]  /*1dd0*/  @!P0 BRA `(.L_x_33) ;  /* 0x0000000000b88947 */ /* 0x002fea0003800000 */
[----:B------:R-:W4:Y:S01]  /*1de0*/  LDC.64 R4, c[0x0][0xb18] ;  /* 0x0002c600ff047b82 */ /* 0x000f220000000a00 */
[----:B------:R-:W-:-:S07]  /*1df0*/  ISETP.NE.AND P3, PT, R40, 0x1, PT ;  /* 0x000000012800780c */ /* 0x000fce0003f65270 */
[----:B------:R-:W1:Y:S08]  /*1e00*/  LDC.64 R6, c[0x0][0xb10] ;  /* 0x0002c400ff067b82 */ /* 0x000e700000000a00 */
[----:B------:R-:W2:Y:S08]  /*1e10*/  LDC R16, c[0x0][0xb20] ;  /* 0x0002c800ff107b82 */ /* 0x000eb00000000800 */
[----:B------:R-:W3:Y:S01]  /*1e20*/  LDC R18, c[0x0][0xb0c] ;  /* 0x0002c300ff127b82 */ /* 0x000ee20000000800 */
[----:B----4-:R-:W-:Y:S01]  /*1e30*/  IMAD.HI.U32 R17, R0, R5, RZ ;  /* 0x0000000500117227 */ /* 0x010fe200078e00ff */
[----:B------:R-:W-:-:S03]  /*1e40*/  ISETP.NE.AND P0, PT, R4, 0x1, PT ;  /* 0x000000010400780c */ /* 0x000fc60003f05270 */
[----:B------:R-:W-:-:S03]  /*1e50*/  IMAD.HI.U32 R5, R8, R5, RZ ;  /* 0x0000000508057227 */ /* 0x000fc600078e00ff */
[----:B------:R-:W4:Y:S01]  /*1e60*/  LDC.64 R2, c[0x0][0xb28] ;  /* 0x0002ca00ff027b82 */ /* 0x000f220000000a00 */
[----:B-1----:R-:W-:-:S04]  /*1e70*/  IMAD.HI.U32 R20, R9, R6, RZ ;  /* 0x0000000609147227 */ /* 0x002fc800078e00ff */
[----:B------:R-:W-:Y:S01]  /*1e80*/  IMAD.HI.U32 R22, R11, R6, RZ ;  /* 0x000000060b167227 */ /* 0x000fe200078e00ff */
[----:B------:R-:W-:Y:S02]  /*1e90*/  SHF.R.U32.HI R20, RZ, R7, R20 ;  /* 0x00000007ff147219 */ /* 0x000fe40000011614 */
[-C--:B--2---:R-:W-:Y:S02]  /*1ea0*/  SHF.R.U32.HI R17, RZ, R16.reuse, R17 ;  /* 0x00000010ff117219 */ /* 0x084fe40000011611 */
[----:B------:R-:W-:Y:S02]  /*1eb0*/  SHF.R.U32.HI R5, RZ, R16, R5 ;  /* 0x00000010ff057219 */ /* 0x000fe40000011605 */
[----:B------:R-:W-:Y:S02]  /*1ec0*/  SEL R17, R0, R17, !P0 ;  /* 0x0000001100117207 */ /* 0x000fe40004000000 */
[----:B------:R-:W-:Y:S02]  /*1ed0*/  SHF.R.U32.HI R22, RZ, R7, R22 ;  /* 0x00000007ff167219 */ /* 0x000fe40000011616 */
[----:B---3--:R-:W-:-:S02]  /*1ee0*/  ISETP.NE.AND P1, PT, R18, 0x1, PT ;  /* 0x000000011200780c */ /* 0x008fc40003f25270 */
[----:B------:R-:W-:Y:S02]  /*1ef0*/  SEL R5, R8, R5, !P0 ;  /* 0x0000000508057207 */ /* 0x000fe40004000000 */
[----:B------:R-:W-:Y:S02]  /*1f00*/  SEL R19, R9, R20, !P1 ;  /* 0x0000001409137207 */ /* 0x000fe40004800000 */
[----:B------:R-:W-:Y:S01]  /*1f10*/  SEL R7, R11, R22, !P1 ;  /* 0x000000160b077207 */ /* 0x000fe20004800000 */
[----:B----4-:R-:W-:-:S04]  /*1f20*/  IMAD.HI.U32 R20, R17, R2, RZ ;  /* 0x0000000211147227 */ /* 0x010fc800078e00ff */
[----:B------:R-:W-:Y:S01]  /*1f30*/  IMAD.HI.U32 R6, R19, R2, RZ ;  /* 0x0000000213067227 */ /* 0x000fe200078e00ff */
[----:B------:R-:W-:-:S04]  /*1f40*/  @P3 SHF.R.U32.HI R17, RZ, R3, R20 ;  /* 0x00000003ff113219 */ /* 0x000fc80000011614 */
[----:B------:R-:W-:Y:S01]  /*1f50*/  @P3 SHF.R.U32.HI R19, RZ, R3, R6 ;  /* 0x00000003ff133219 */ /* 0x000fe20000011606 */
[----:B------:R-:W-:-:S04]  /*1f60*/  IMAD R17, R40, R17, RZ ;  /* 0x0000001128117224 */ /* 0x000fc800078e02ff */
[----:B------:R-:W-:Y:S01]  /*1f70*/  IMAD R6, R40, R19, RZ ;  /* 0x0000001328067224 */ /* 0x000fe200078e02ff */
[C---:B------:R-:W-:Y:S02]  /*1f80*/  ISETP.GE.AND P0, PT, R5.reuse, R17, PT ;  /* 0x000000110500720c */ /* 0x040fe40003f06270 */
[----:B------:R-:W-:Y:S02]  /*1f90*/  IADD3 R17, PT, PT, -R5, RZ, RZ ;  /* 0x000000ff05117210 */ /* 0x000fe40007ffe1ff */
[----:B------:R-:W-:Y:S01]  /*1fa0*/  ISETP.GE.OR P0, PT, R7, R6, P0 ;  /* 0x000000060700720c */ /* 0x000fe20000706670 */
[----:B------:R-:W-:-:S04]  /*1fb0*/  IMAD.HI.U32 R6, R5, R2, RZ ;  /* 0x0000000205067227 */ /* 0x000fc800078e00ff */
[----:B------:R-:W-:Y:S01]  /*1fc0*/  IMAD R8, R4, R17, R8 ;  /* 0x0000001104087224 */ /* 0x000fe200078e0208 */
[----:B------:R-:W-:-:S04]  /*1fd0*/  SHF.R.U32.HI R6, RZ, R3, R6 ;  /* 0x00000003ff067219 */ /* 0x000fc80000011606 */
[----:B------:R-:W-:-:S03]  /*1fe0*/  SEL R6, R5, R6, !P3 ;  /* 0x0000000605067207 */ /* 0x000fc60005800000 */
[----:B------:R-:W-:-:S04]  /*1ff0*/  @!P0 IMAD.HI.U32 R16, R7, R2, RZ ;  /* 0x0000000207108227 */ /* 0x000fc800078e00ff */
[----:B------:R-:W-:Y:S01]  /*2000*/  IMAD.MOV R2, RZ, RZ, -R6 ;  /* 0x000000ffff027224 */ /* 0x000fe200078e0a06 */
[----:B------:R-:W-:-:S03]  /*2010*/  @!P0 SHF.R.U32.HI R16, RZ, R3, R16 ;  /* 0x00000003ff108219 */ /* 0x000fc60000011610 */
[----:B------:R-:W-:Y:S01]  /*2020*/  IMAD R2, R40, R2, R5 ;  /* 0x0000000228027224 */ /* 0x000fe200078e0205 */
[----:B------:R-:W-:-:S05]  /*2030*/  @!P0 SEL R3, R7, R16, !P3 ;  /* 0x0000001007038207 */ /* 0x000fca0005800000 */
[--C-:B------:R-:W-:Y:S02]  /*2040*/  @!P0 IMAD.IADD R6, R6, 0x1, -R3.reuse ;  /* 0x0000000106068824 */ /* 0x100fe400078e0a03 */
[----:B------:R-:W-:Y:S01]  /*2050*/  @!P0 IMAD R3, R2, R19, R3 ;  /* 0x0000001302038224 */ /* 0x000fe200078e0203 */
[----:B------:R-:W-:Y:S01]  /*2060*/  IADD3 R2, PT, PT, -R7, RZ, RZ ;  /* 0x000000ff07027210 */ /* 0x000fe20007ffe1ff */
[----:B------:R-:W-:Y:S02]  /*2070*/  @!P0 IMAD R5, R40, R6, R7 ;  /* 0x0000000628058224 */ /* 0x000fe400078e0207 */
[----:B------:R-:W-:Y:S02]  /*2080*/  @!P0 IMAD.MOV.U32 R7, RZ, RZ, R3 ;  /* 0x000000ffff078224 */ /* 0x000fe400078e0003 */
[----:B------:R-:W-:Y:S02]  /*2090*/  IMAD R2, R18, R2, R11 ;  /* 0x0000000212027224 */ /* 0x000fe400078e020b */
[----:B------:R-:W-:-:S02]  /*20a0*/  IMAD R8, R5, R4, R8 ;  /* 0x0000000405087224 */ /* 0x000fc400078e0208 */
[----:B------:R-:W-:Y:S02]  /*20b0*/  IMAD R11, R7, R18, R2 ;  /* 0x00000012070b7224 */ /* 0x000fe400078e0202 */
.L_x_33:
[----:B------:R-:W1:Y:S02]  /*20c0*/  LDCU UR8, c[0x0][0xb30] ;  /* 0x00016600ff0877ac */ /* 0x000e640008000800 */
[----:B-1----:R-:W-:-:S09]  /*20d0*/  UISETP.NE.AND UP0, UPT, UR8, 0x1, UPT ;  /* 0x000000010800788c */ /* 0x002fd2000bf05270 */
[----:B------:R-:W-:Y:S05]  /*20e0*/  BRA.U UP0, `(.L_x_34) ;  /* 0x0000000100407547 */ /* 0x000fea000b800000 */
[----:B------:R-:W1:Y:S08]  /*20f0*/  LDC.64 R4, c[0x0][0xb10] ;  /* 0x0002c400ff047b82 */ /* 0x000e700000000a00 */
[----:B------:R-:W2:Y:S08]  /*2100*/  LDC.64 R2, c[0x0][0xb18] ;  /* 0x0002c600ff027b82 */ /* 0x000eb00000000a00 */
[----:B------:R-:W3:Y:S08]  /*2110*/  LDC R6, c[0x0][0xb20] ;  /* 0x0002c800ff067b82 */ /* 0x000ef00000000800 */
[----:B------:R-:W4:Y:S01]  /*2120*/  LDC R16, c[0x0][0xb0c] ;  /* 0x0002c300ff107b82 */ /* 0x000f220000000800 */
[----:B-1----:R-:W-:-:S05]  /*2130*/  IMAD.HI.U32 R4, R11, R4, RZ ;  /* 0x000000040b047227 */ /* 0x002fca00078e00ff */
[----:B------:R-:W-:Y:S01]  /*2140*/  SHF.R.U32.HI R4, RZ, R5, R4 ;  /* 0x00000005ff047219 */ /* 0x000fe20000011604 */
[----:B--2---:R-:W-:Y:S01]  /*2150*/  IMAD.HI.U32 R3, R8, R3, RZ ;  /* 0x0000000308037227 */ /* 0x004fe200078e00ff */
[----:B------:R-:W-:-:S04]  /*2160*/  ISETP.NE.AND P0, PT, R2, 0x1, PT ;  /* 0x000000010200780c */ /* 0x000fc80003f05270 */
[----:B---3--:R-:W-:-:S04]  /*2170*/  SHF.R.U32.HI R3, RZ, R6, R3 ;  /* 0x00000006ff037219 */ /* 0x008fc80000011603 */
[----:B------:R-:W-:Y:S02]  /*2180*/  SEL R3, R8, R3, !P0 ;  /* 0x0000000308037207 */ /* 0x000fe40004000000 */
[----:B----4-:R-:W-:-:S04]  /*2190*/  ISETP.NE.AND P1, PT, R16, 0x1, PT ;  /* 0x000000011000780c */ /* 0x010fc80003f25270 */
[----:B------:R-:W-:-:S05]  /*21a0*/  SEL R4, R11, R4, !P1 ;  /* 0x000000040b047207 */ /* 0x000fca0004800000 */
[----:B------:R-:W-:Y:S02]  /*21b0*/  IMAD.IADD R5, R3, 0x1, -R4 ;  /* 0x0000000103057824 */ /* 0x000fe400078e0a04 */
[----:B------:R-:W-:Y:S02]  /*21c0*/  IMAD.IADD R3, R4, 0x1, -R3 ;  /* 0x0000000104037824 */ /* 0x000fe400078e0a03 */
[----:B------:R-:W-:Y:S02]  /*21d0*/  IMAD R11, R5, R16, R11 ;  /* 0x00000010050b7224 */ /* 0x000fe400078e020b */
[----:B------:R-:W-:-:S07]  /*21e0*/  IMAD R8, R3, R2, R8 ;  /* 0x0000000203087224 */ /* 0x000fce00078e0208 */
.L_x_34:
[----:B------:R-:W-:Y:S01]  /*21f0*/  VIADD R14, R14, 0x1 ;  /* 0x000000010e0e7836 */ /* 0x000fe20000000000 */
[----:B------:R-:W-:Y:S01]  /*2200*/  PLOP3.LUT P1, PT, PT, PT, PT, 0x80, 0x8 ;  /* 0x000000000008781c */ /* 0x000fe20003f2f070 */
[----:B------:R-:W-:Y:S02]  /*2210*/  IMAD.IADD R99, R11, 0x1, R96 ;  /* 0x000000010b637824 */ /* 0x000fe400078e0260 */
[----:B------:R-:W-:Y:S01]  /*2220*/  IMAD.IADD R97, R8, 0x1, R81 ;  /* 0x0000000108617824 */ /* 0x000fe200078e0251 */
[----:B------:R-:W-:-:S04]  /*2230*/  ISETP.NE.AND P0, PT, R14, 0x2, PT ;  /* 0x000000020e00780c */ /* 0x000fc80003f05270 */
[----:B------:R-:W-:Y:S02]  /*2240*/  SEL R2, RZ, 0x1, P0 ;  /* 0x00000001ff027807 */ /* 0x000fe40000000000 */
[----:B------:R-:W-:Y:S02]  /*2250*/  SEL R14, R14, RZ, P0 ;  /* 0x000000ff0e0e7207 */ /* 0x000fe40000000000 */
[----:B------:R-:W-:Y:S01]  /*2260*/  LOP3.LUT R13, R13, R2, RZ, 0x3c, !PT ;  /* 0x000000020d0d7212 */ /* 0x000fe200078e3cff */
[----:B------:R-:W-:Y:S06]  /*2270*/  @P2 BRA `(.L_x_35) ;  /* 0xfffffff000a02947 */ /* 0x000fec000383ffff */
[----:B------:R-:W-:Y:S01]  /*2280*/  UIADD3 UR4, UPT, UPT, UR4, 0x28, URZ ;  /* 0x0000002804047890 */ /* 0x000fe2000fffe0ff */
[----:B------:R-:W-:-:S03]  /*2290*/  SHF.L.U32 R3, R15, 0x1f, RZ ;  /* 0x0000001f0f037819 */ /* 0x000fc600000006ff */
[----:B------:R-:W-:-:S09]  /*22a0*/  ULEA UR5, UR6, UR4, 0x3 ;  /* 0x0000000406057291 */ /* 0x000fd2000f8e18ff */
[----:B------:R-:W1:Y:S02]  /*22b0*/  SYNCS.PHASECHK.TRANS64.TRYWAIT P0, [UR5], R3 ;  /* 0x00000003ff0075a7 */ /* 0x000e640008001105 */
[----:B-1----:R-:W-:Y:S05]  /*22c0*/  @!P0 BRA `(.L_x_36) ;  /* 0x00000040000c8947 */ /* 0x002fea0003800000 */
.L_x_101:
[----:B------:R-:W-:-:S04]  /*22d0*/  UIADD3 UR6, UPT, UPT, UR6, 0x1, URZ ;  /* 0x0000000106067890 */ /* 0x000fc8000fffe0ff */
[----:B------:R-:W-:-:S04]  /*22e0*/  UISETP.NE.AND UP0, UPT, UR6, 0x5, UPT ;  /* 0x000000050600788c */ /* 0x000fc8000bf05270 */
[----:B------:R-:W-:Y:S02]  /*22f0*/  USEL UR7, URZ, 0x1, UP0 ;  /* 0x00000001ff077887 */ /* 0x000fe40008000000 */
[----:B------:R-:W-:-:S04]  /*2300*/  USEL UR6, UR6, URZ, UP0 ;  /* 0x000000ff06067287 */ /* 0x000fc80008000000 */
[----:B------:R-:W-:Y:S01]  /*2310*/  ULEA UR5, UR6, UR4, 0x3 ;  /* 0x0000000406057291 */ /* 0x000fe2000f8e18ff */
[----:B------:R-:W-:-:S04]  /*2320*/  LOP3.LUT R2, R15, UR7, RZ, 0x3c, !PT ;  /* 0x000000070f027c12 */ /* 0x000fc8000f8e3cff */
[----:B-1----:R-:W-:-:S04]  /*2330*/  SHF.L.U32 R3, R2, 0x1f, RZ ;  /* 0x0000001f02037819 */ /* 0x002fc800000006ff */
[----:B------:R-:W1:Y:S02]  /*2340*/  SYNCS.PHASECHK.TRANS64.TRYWAIT P0, [UR5], R3 ;  /* 0x00000003ff0075a7 */ /* 0x000e640008001105 */
[----:B-1----:R-:W-:Y:S05]  /*2350*/  @!P0 BRA `(.L_x_37) ;  /* 0x0000004000008947 */ /* 0x002fea0003800000 */
.L_x_103:
        /* <DEDUP_REMOVED lines=9> */
.L_x_105:
        /* <DEDUP_REMOVED lines=9> */
.L_x_107:
[----:B------:R-:W-:-:S04]  /*2480*/  UIADD3 UR6, UPT, UPT, UR6, 0x1, URZ ;  /* 0x0000000106067890 */ /* 0x000fc8000fffe0ff */
[----:B------:R-:W-:-:S04]  /*2490*/  UISETP.NE.AND UP0, UPT, UR6, 0x5, UPT ;  /* 0x000000050600788c */ /* 0x000fc8000bf05270 */
[----:B------:R-:W-:Y:S02]  /*24a0*/  USEL UR5, URZ, 0x1, UP0 ;  /* 0x00000001ff057887 */ /* 0x000fe40008000000 */
[----:B------:R-:W-:-:S04]  /*24b0*/  USEL UR6, UR6, URZ, UP0 ;  /* 0x000000ff06067287 */ /* 0x000fc80008000000 */
[----:B------:R-:W-:Y:S01]  /*24c0*/  ULEA UR6, UR6, UR4, 0x3 ;  /* 0x0000000406067291 */ /* 0x000fe2000f8e18ff */
[----:B-1----:R-:W-:-:S04]  /*24d0*/  LOP3.LUT R3, R2, UR5, RZ, 0x3c, !PT ;  /* 0x0000000502037c12 */ /* 0x002fc8000f8e3cff */
[----:B------:R-:W-:Y:S01]  /*24e0*/  SHF.L.U32 R3, R3, 0x1f, RZ ;  /* 0x0000001f03037819 */ /* 0x000fe200000006ff */
[----:B----4-:R-:W-:-:S07]  /*24f0*/  IMAD.U32 R0, RZ, RZ, UR6 ;  /* 0x00000006ff007e24 */ /* 0x010fce000f8e00ff */
.L_x_40:
[----:B-1----:R1:W2:Y:S02]  /*2500*/  SYNCS.PHASECHK.TRANS64.TRYWAIT P0, [R0+URZ], R3 ;  /* 0x00000003000075a7 */ /* 0x0022a400080011ff */
[----:B--2---:R-:W-:Y:S05]  /*2510*/  @!P0 NANOSLEEP.SYNCS 0x989680 ;  /* 0x009896800000895d */ /* 0x004fea0003900000 */
[----:B------:R-:W2:Y:S02]  /*2520*/  @!P0 SYNCS.PHASECHK.TRANS64 P0, [R0+URZ], R3 ;  /* 0x00000003000085a7 */ /* 0x000ea400080010ff */
[----:B--2---:R-:W-:Y:S05]  /*2530*/  @P0 EXIT ;  /* 0x000000000000094d */ /* 0x004fea0003800000 */
[----:B------:R-:W-:Y:S05]  /*2540*/  BRA `(.L_x_40) ;  /* 0xfffffffc00ec7947 */ /* 0x000fea000383ffff */
.L_x_17:
[----:B------:R-:W-:-:S04]  /*2550*/  UISETP.NE.AND UP1, UPT, UR37, URZ, UPT ;  /* 0x000000ff2500728c */ /* 0x000fc8000bf25270 */
[----:B------:R-:W-:-:S09]  /*2560*/  UISETP.NE.OR UP1, UPT, UR8, 0x1, UP1 ;  /* 0x000000010800788c */ /* 0x000fd20008f25670 */
[----:B------:R-:W-:Y:S05]  /*2570*/  BRA.U UP1, `(.L_x_41) ;  /* 0x0000000501487547 */ /* 0x000fea000b800000 */
[----:B------:R-:W-:Y:S01]  /*2580*/  ISETP.NE.AND P2, PT, R2, RZ, PT ;  /* 0x000000ff0200720c */ /* 0x000fe20003f45270 */
[----:B------:R-:W-:Y:S01]  /*2590*/  IMAD.MOV.U32 R12, RZ, RZ, 0x1 ;  /* 0x00000001ff0c7424 */ /* 0x000fe200078e00ff */
[----:B------:R-:W-:Y:S02]  /*25a0*/  CS2R R10, SRZ ;  /* 0x00000000000a7805 */ /* 0x000fe4000001ff00 */
[----:B------:R-:W-:Y:S01]  /*25b0*/  CS2R R8, SRZ ;  /* 0x0000000000087805 */ /* 0x000fe2000001ff00 */
[----:B------:R-:W-:Y:S01]  /*25c0*/  UMOV UR4, 0x400 ;  /* 0x0000040000047882 */ /* 0x000fe20000000000 */
[----:B------:R-:W-:Y:S01]  /*25d0*/  UMOV UR6, URZ ;  /* 0x000000ff00067c82 */ /* 0x000fe20008000000 */
[----:B------:R-:W-:-:S12]  /*25e0*/  ULEA UR37, UR37, UR4, 0x18 ;  /* 0x0000000425257291 */ /* 0x000fd8000f8ec0ff */
.L_x_45:
[----:B------:R-:W-:Y:S02]  /*25f0*/  LEA R0, R8, UR37, 0x3 ;  /* 0x0000002508007c11 */ /* 0x000fe4000f8e18ff */
[----:B------:R-:W-:-:S03]  /*2600*/  SHF.L.U32 R5, R9, 0x1f, RZ ;  /* 0x0000001f09057819 */ /* 0x000fc600000006ff */
[----:B------:R-:W-:Y:S01]  /*2610*/  VIADD R4, R0, 0xe0 ;  /* 0x000000e000047836 */ /* 0x000fe20000000000 */
[----:B------:R-:W1:Y:S02]  /*2620*/  SYNCS.PHASECHK.TRANS64.TRYWAIT P0, [R0+URZ+0xd0], R5 ;  /* 0x0000d005000075a7 */ /* 0x000e6400080011ff */
[----:B-1----:R-:W-:Y:S05]  /*2630*/  @!P0 BRA `(.L_x_42) ;  /* 0x0000003c00908947 */ /* 0x002fea0003800000 */
.L_x_108:
[----:B------:R-:W-:Y:S01]  /*2640*/  ULEA UR5, UR6, UR37, 0x3 ;  /* 0x0000002506057291 */ /* 0x000fe2000f8e18ff */
[----:B------:R-:W-:Y:S02]  /*2650*/  PRMT R4, RZ, 0x654, R4 ;  /* 0x00000654ff047816 */ /* 0x000fe40000000004 */
[----:B-1----:R-:W-:Y:S01]  /*2660*/  SHF.L.U32 R5, R12, 0x1f, RZ ;  /* 0x0000001f0c057819 */ /* 0x002fe200000006ff */
[----:B------:R-:W-:Y:S01]  /*2670*/  UIADD3 UR4, UPT, UPT, UR5, 0x70, URZ ;  /* 0x0000007005047890 */ /* 0x000fe2000fffe0ff */
[----:B------:R1:W-:Y:S05]  /*2680*/  SYNCS.ARRIVE.TRANS64.RED.A1T0 RZ, [R4+URZ], RZ ;  /* 0x000000ff04ff79a7 */ /* 0x0003ea00081004ff */
[----:B------:R-:W-:Y:S01]  /*2690*/  IMAD.U32 R7, RZ, RZ, UR4 ;  /* 0x00000004ff077e24 */ /* 0x000fe2000f8e00ff */
[----:B------:R-:W2:Y:S04]  /*26a0*/  SYNCS.PHASECHK.TRANS64.TRYWAIT P0, [UR5+0x80], R5 ;  /* 0x00008005ff0075a7 */ /* 0x000ea80008001105 */
[----:B------:R-:W-:Y:S01]  /*26b0*/  PRMT R6, R2, 0x654, R7 ;  /* 0x0000065402067816 */ /* 0x000fe20000000007 */
[----:B-1----:R-:W-:Y:S01]  /*26c0*/  @!P2 IMAD.MOV.U32 R4, RZ, RZ, 0x10 ;  /* 0x00000010ff04a424 */ /* 0x002fe200078e00ff */
[----:B--2---:R-:W-:Y:S06]  /*26d0*/  @!P0 BRA `(.L_x_43) ;  /* 0x0000003c007c8947 */ /* 0x004fec0003800000 */
.L_x_110:
[----:B------:R-:W-:Y:S01]  /*26e0*/  ULEA UR4, UR6, UR37, 0x4 ;  /* 0x0000002506047291 */ /* 0x000fe2000f8e20ff */
[----:B------:R-:W-:Y:S01]  /*26f0*/  SEL R3, R6, R3, !P2 ;  /* 0x0000000306037207 */ /* 0x000fe20005000000 */
[----:B------:R-:W-:Y:S01]  /*2700*/  UIADD3 UR5, UPT, UPT, UR5, 0x70, URZ ;  /* 0x0000007005057890 */ /* 0x000fe2000fffe0ff */
[----:B-1----:R-:W-:Y:S01]  /*2710*/  LEA R0, R11, UR37, 0x3 ;  /* 0x000000250b007c11 */ /* 0x002fe2000f8e18ff */
[----:B------:R-:W-:Y:S01]  /*2720*/  UIADD3 UR4, UPT, UPT, UR4, 0x100, URZ ;  /* 0x0000010004047890 */ /* 0x000fe2000fffe0ff */
[----:B------:R-:W-:Y:S01]  /*2730*/  SHF.L.U32 R5, R10, 0x1f, RZ ;  /* 0x0000001f0a057819 */ /* 0x000fe200000006ff */
[----:B------:R1:W-:Y:S01]  /*2740*/  @!P2 SYNCS.ARRIVE.TRANS64.RED RZ, [R3+URZ], R4 ;  /* 0x0000000403ffa9a7 */ /* 0x0003e200080004ff */
[----:B------:R-:W-:Y:S01]  /*2750*/  UIADD3 UR6, UPT, UPT, UR6, 0x1, URZ ;  /* 0x0000000106067890 */ /* 0x000fe2000fffe0ff */
[----:B------:R-:W-:-:S03]  /*2760*/  VIADD R8, R8, 0x1 ;  /* 0x0000000108087836 */ /* 0x000fc60000000000 */
[----:B------:R-:W-:Y:S02]  /*2770*/  UISETP.NE.AND UP0, UPT, UR6, 0x2, UPT ;  /* 0x000000020600788c */ /* 0x000fe4000bf05270 */
[----:B------:R-:W-:Y:S06]  /*2780*/  UGETNEXTWORKID.BROADCAST [UR4], [UR5] ;  /* 0x00000000040073ca */ /* 0x000fec0008000100 */
[----:B------:R-:W-:Y:S01]  /*2790*/  USEL UR4, URZ, 0x1, UP0 ;  /* 0x00000001ff047887 */ /* 0x000fe20008000000 */
[----:B------:R-:W-:Y:S01]  /*27a0*/  ISETP.NE.AND P0, PT, R8, 0x2, PT ;  /* 0x000000020800780c */ /* 0x000fe20003f05270 */
[----:B------:R-:W-:Y:S01]  /*27b0*/  USEL UR6, UR6, URZ, UP0 ;  /* 0x000000ff06067287 */ /* 0x000fe20008000000 */
[----:B------:R-:W2:Y:S03]  /*27c0*/  SYNCS.PHASECHK.TRANS64.TRYWAIT P1, [R0+URZ+0x70], R5 ;  /* 0x00007005000075a7 */ /* 0x000ea600080211ff */
[----:B------:R-:W-:Y:S01]  /*27d0*/  LOP3.LUT R12, R12, UR4, RZ, 0x3c, !PT ;  /* 0x000000040c0c7c12 */ /* 0x000fe2000f8e3cff */
[----:B-12---:R-:W-:Y:S07]  /*27e0*/  @!P1 BRA `(.L_x_44) ;  /* 0x0000003c00509947 */ /* 0x006fee0003800000 */
.L_x_111:
[C---:B------:R-:W-:Y:S01]  /*27f0*/  LEA R4, R11.reuse, UR37, 0x4 ;  /* 0x000000250b047c11 */ /* 0x040fe2000f8e20ff */
[----:B-1----:R-:W-:Y:S01]  /*2800*/  VIADD R0, R0, 0x80 ;  /* 0x0000008000007836 */ /* 0x002fe20000000000 */
[----:B------:R-:W-:Y:S01]  /*2810*/  SEL R8, R8, RZ, P0 ;  /* 0x000000ff08087207 */ /* 0x000fe20000000000 */
[----:B------:R-:W-:-:S03]  /*2820*/  VIADD R11, R11, 0x1 ;  /* 0x000000010b0b7836 */ /* 0x000fc60000000000 */
[----:B------:R-:W1:Y:S01]  /*2830*/  LDS.128 R4, [R4+0x100] ;  /* 0x0001000004047984 */ /* 0x000e620000000c00 */
[----:B------:R-:W-:Y:S02]  /*2840*/  PRMT R0, RZ, 0x654, R0 ;  /* 0x00000654ff007816 */ /* 0x000fe40000000000 */
[C---:B------:R-:W-:Y:S01]  /*2850*/  ISETP.NE.AND P1, PT, R11.reuse, 0x2, PT ;  /* 0x000000020b00780c */ /* 0x040fe20003f25270 */
[----:B------:R-:W-:Y:S01]  /*2860*/  @!PT LDS RZ, [RZ] ;  /* 0x00000000fffff984 */ /* 0x000fe20000000800 */
[----:B------:R-:W-:Y:S01]  /*2870*/  @!PT LDS RZ, [RZ] ;  /* 0x00000000fffff984 */ /* 0x000fe20000000800 */
[----:B------:R-:W-:Y:S01]  /*2880*/  @!PT LDS RZ, [RZ] ;  /* 0x00000000fffff984 */ /* 0x000fe20000000800 */
[----:B------:R-:W-:Y:S01]  /*2890*/  @!PT LDS RZ, [RZ] ;  /* 0x00000000fffff984 */ /* 0x000fe20000000800 */
[----:B------:R2:W-:Y:S06]  /*28a0*/  MEMBAR.ALL.CTA ;  /* 0x0000000000007992 */ /* 0x0005ec0000008000 */
[----:B--2---:R-:W2:Y:S01]  /*28b0*/  FENCE.VIEW.ASYNC.S ;  /* 0x00000000000073c6 */ /* 0x004ea20000000000 */
[----:B------:R-:W-:Y:S01]  /*28c0*/  SEL R11, R11, RZ, P1 ;  /* 0x000000ff0b0b7207 */ /* 0x000fe20000800000 */
[----:B--2---:R2:W-:Y:S01]  /*28d0*/  SYNCS.ARRIVE.TRANS64.RED.A1T0 RZ, [R0+URZ], RZ ;  /* 0x000000ff00ff79a7 */ /* 0x0045e200081004ff */
[----:B-1----:R-:W-:-:S02]  /*28e0*/  LOP3.LUT P3, RZ, R6, 0x1, RZ, 0xc0, !PT ;  /* 0x0000000106ff7812 */ /* 0x002fc4000786c0ff */
[----:B------:R-:W-:-:S04]  /*28f0*/  SEL R5, RZ, 0x1, P1 ;  /* 0x00000001ff057807 */ /* 0x000fc80000800000 */
[----:B------:R-:W-:Y:S02]  /*2900*/  LOP3.LUT R10, R10, R5, RZ, 0x3c, !PT ;  /* 0x000000050a0a7212 */ /* 0x000fe400078e3cff */
[----:B--2---:R-:W-:-:S04]  /*2910*/  SEL R0, RZ, 0x1, P0 ;  /* 0x00000001ff007807 */ /* 0x004fc80000000000 */
[----:B------:R-:W-:Y:S01]  /*2920*/  LOP3.LUT R9, R9, R0, RZ, 0x3c, !PT ;  /* 0x0000000009097212 */ /* 0x000fe200078e3cff */
[----:B------:R-:W-:Y:S06]  /*2930*/  @P3 BRA `(.L_x_45) ;  /* 0xfffffffc002c3947 */ /* 0x000fec000383ffff */
[----:B------:R-:W-:Y:S01]  /*2940*/  ULEA UR5, UR6, UR37, 0x3 ;  /* 0x0000002506057291 */ /* 0x000fe2000f8e18ff */
[----:B------:R-:W-:-:S08]  /*2950*/  SHF.L.U32 R3, R12, 0x1f, RZ ;  /* 0x0000001f0c037819 */ /* 0x000fd000000006ff */
[----:B------:R-:W1:Y:S02]  /*2960*/  SYNCS.PHASECHK.TRANS64 P0, [UR5+0x80], R3 ;  /* 0x00008003ff0075a7 */ /* 0x000e640008001005 */
[----:B-1----:R-:W-:Y:S05]  /*2970*/  @P0 BRA `(.L_x_46) ;  /* 0x0000000000080947 */ /* 0x002fea0003800000 */
[----:B------:R-:W1:Y:S02]  /*2980*/  SYNCS.PHASECHK.TRANS64.TRYWAIT P0, [UR5+0x80], R3 ;  /* 0x00008003ff0075a7 */ /* 0x000e640008001105 */
[----:B-1----:R-:W-:Y:S05]  /*2990*/  @!P0 BRA `(.L_x_47) ;  /* 0x0000003800f88947 */ /* 0x002fea0003800000 */
.L_x_46:
[----:B------:R-:W-:-:S04]  /*29a0*/  UIADD3 UR4, UPT, UPT, UR6, 0x1, URZ ;  /* 0x0000000106047890 */ /* 0x000fc8000fffe0ff */
[----:B------:R-:W-:-:S04]  /*29b0*/  UISETP.NE.AND UP0, UPT, UR4, 0x2, UPT ;  /* 0x000000020400788c */ /* 0x000fc8000bf05270 */
[----:B------:R-:W-:Y:S02]  /*29c0*/  USEL UR7, URZ, 0x1, UP0 ;  /* 0x00000001ff077887 */ /* 0x000fe40008000000 */
[----:B------:R-:W-:-:S04]  /*29d0*/  USEL UR4, UR4, URZ, UP0 ;  /* 0x000000ff04047287 */ /* 0x000fc80008000000 */
[----:B------:R-:W-:Y:S01]  /*29e0*/  ULEA UR4, UR4, UR37, 0x3 ;  /* 0x0000002504047291 */ /* 0x000fe2000f8e18ff */
[----:B-1----:R-:W-:-:S04]  /*29f0*/  LOP3.LUT R3, R12, UR7, RZ, 0x3c, !PT ;  /* 0x000000070c037c12 */ /* 0x002fc8000f8e3cff */
[----:B------:R-:W-:-:S04]  /*2a00*/  SHF.L.U32 R0, R3, 0x1f, RZ ;  /* 0x0000001f03007819 */ /* 0x000fc800000006ff */
[----:B------:R-:W1:Y:S02]  /*2a10*/  SYNCS.PHASECHK.TRANS64 P0, [UR4+0x80], R0 ;  /* 0x00008000ff0075a7 */ /* 0x000e640008001004 */
[----:B-1----:R-:W-:Y:S05]  /*2a20*/  @P0 EXIT ;  /* 0x000000000000094d */ /* 0x002fea0003800000 */
[----:B------:R-:W-:Y:S02]  /*2a30*/  SHF.L.U32 R3, R3, 0x1f, RZ ;  /* 0x0000001f03037819 */ /* 0x000fe400000006ff */
[----:B------:R-:W-:-:S07]  /*2a40*/  MOV R0, UR4 ;  /* 0x0000000400007c02 */ /* 0x000fce0008000f00 */
.L_x_48:
[----:B-1----:R1:W2:Y:S02]  /*2a50*/  SYNCS.PHASECHK.TRANS64.TRYWAIT P0, [R0+URZ+0x80], R3 ;  /* 0x00008003000075a7 */ /* 0x0022a400080011ff */
[----:B--2---:R-:W-:Y:S05]  /*2a60*/  @!P0 NANOSLEEP.SYNCS 0x989680 ;  /* 0x009896800000895d */ /* 0x004fea0003900000 */
[----:B------:R-:W2:Y:S02]  /*2a70*/  @!P0 SYNCS.PHASECHK.TRANS64 P0, [R0+URZ+0x80], R3 ;  /* 0x00008003000085a7 */ /* 0x000ea400080010ff */
[----:B--2---:R-:W-:Y:S05]  /*2a80*/  @P0 EXIT ;  /* 0x000000000000094d */ /* 0x004fea0003800000 */
[----:B------:R-:W-:Y:S05]  /*2a90*/  BRA `(.L_x_48) ;  /* 0xfffffffc00ec7947 */ /* 0x000fea000383ffff */
.L_x_41:
[----:B------:R-:W-:-:S09]  /*2aa0*/  UISETP.NE.AND UP1, UPT, UR8, URZ, UPT ;  /* 0x000000ff0800728c */ /* 0x000fd2000bf25270 */
[----:B------:R-:W-:Y:S05]  /*2ab0*/  BRA.U UP1, `(.L_x_49) ;  /* 0x0000000d01947547 */ /* 0x000fea000b800000 */
[----:B------:R-:W-:Y:S01]  /*2ac0*/  UMOV UR4, 0x40 ;  /* 0x0000004000047882 */ /* 0x000fe20000000000 */
[----:B------:R-:W-:Y:S01]  /*2ad0*/  NOP ;  /* 0x0000000000007918 */ /* 0x000fe20000000000 */
[----:B------:R-:W-:Y:S01]  /*2ae0*/  ULEA UR4, UR37, UR4, 0x18 ;  /* 0x0000000425047291 */ /* 0x000fe2000f8ec0ff */
[----:B------:R-:W-:Y:S02]  /*2af0*/  UMOV UR5, 0x400 ;  /* 0x0000040000057882 */ /* 0x000fe40000000000 */
[----:B------:R-:W-:-:S06]  /*2b00*/  ULEA UR37, UR37, UR5, 0x18 ;  /* 0x0000000525257291 */ /* 0x000fcc000f8ec0ff */
[----:B------:R-:W1:Y:S02]  /*2b10*/  LDS.U8 R0, [UR4+0x1c] ;  /* 0x00001c04ff007984 */ /* 0x000e640008000000 */
[----:B-1----:R-:W-:-:S13]  /*2b20*/  ISETP.NE.AND P0, PT, R0, RZ, PT ;  /* 0x000000ff0000720c */ /* 0x002fda0003f05270 */
[----:B------:R-:W-:Y:S05]  /*2b30*/  @P0 BRA `(.L_x_50) ;  /* 0x0000000000580947 */ /* 0x000fea0003800000 */
[----:B------:R-:W-:-:S13]  /*2b40*/  ELECT P0, URZ, PT ;  /* 0x0000000000ff782f */ /* 0x000fda0003800000 */
[----:B------:R-:W-:Y:S05]  /*2b50*/  @!P0 BRA `(.L_x_51) ;  /* 0x0000000000608947 */ /* 0x000fea0003800000 */
[----:B------:R-:W-:Y:S01]  /*2b60*/  UMOV UR5, 0x10 ;  /* 0x0000001000057882 */ /* 0x000fe20000000000 */
[----:B------:R-:W-:Y:S01]  /*2b70*/  HFMA2 R0, -RZ, RZ, 0, 5.9604644775390625e-08 ;  /* 0x00000001ff007431 */ /* 0x000fe200000001ff */
[----:B------:R-:W-:-:S03]  /*2b80*/  MOV R2, 0xffff ;  /* 0x0000ffff00027802 */ /* 0x000fc60000000f00 */
[----:B------:R-:W-:Y:S04]  /*2b90*/  DEPBAR.LE SB1, 0x36 ;  /* 0x00009d800000791a */ /* 0x000fe80000000000 */
[----:B------:R-:W1:Y:S02]  /*2ba0*/  UTCATOMSWS.FIND_AND_SET.ALIGN UP0, UR5, UR5 ;  /* 0x00000005000575e3 */ /* 0x000e640008000800 */
[----:B-1----:R-:W-:Y:S01]  /*2bb0*/  MOV R3, UR5 ;  /* 0x0000000500037c02 */ /* 0x002fe20008000f00 */
[----:B------:R-:W-:Y:S06]  /*2bc0*/  BRA.U UP0, `(.L_x_52) ;  /* 0x0000000100187547 */ /* 0x000fec000b800000 */
.L_x_53:
[----:B------:R-:W-:Y:S05]  /*2bd0*/  NANOSLEEP 0x64 ;  /* 0x000000640000795d */ /* 0x000fea0003800000 */
[----:B------:R-:W-:-:S05]  /*2be0*/  UMOV UR5, 0x10 ;  /* 0x0000001000057882 */ /* 0x000fca0000000000 */
[----:B------:R-:W-:Y:S04]  /*2bf0*/  DEPBAR.LE SB1, 0x36 ;  /* 0x00009d800000791a */ /* 0x000fe80000000000 */
[----:B------:R-:W1:Y:S02]  /*2c00*/  UTCATOMSWS.FIND_AND_SET.ALIGN UP0, UR5, UR5 ;  /* 0x00000005000575e3 */ /* 0x000e640008000800 */
[----:B-1----:R-:W-:Y:S01]  /*2c10*/  MOV R3, UR5 ;  /* 0x0000000500037c02 */ /* 0x002fe20008000f00 */
[----:B------:R-:W-:Y:S05]  /*2c20*/  BRA.U !UP0, `(.L_x_53) ;  /* 0xfffffffd08e87547 */ /* 0x000fea000b83ffff */
.L_x_52:
[-C--:B------:R-:W-:Y:S02]  /*2c30*/  SHF.L.U32 R2, R2, R3.reuse, RZ ;  /* 0x0000000302027219 */ /* 0x080fe400000006ff */
[----:B------:R-:W-:Y:S01]  /*2c40*/  SHF.L.U32 R0, R0, R3, RZ ;  /* 0x0000000300007219 */ /* 0x000fe200000006ff */
[----:B------:R-:W-:Y:S02]  /*2c50*/  IMAD.SHL.U32 R3, R3, 0x20, RZ ;  /* 0x0000002003037824 */ /* 0x000fe400078e00ff */
[----:B------:R1:W-:Y:S04]  /*2c60*/  ATOMS.OR RZ, [UR4+0x14], R2 ;  /* 0x00001402ffff798c */ /* 0x0003e8000b000004 */
[----:B------:R1:W-:Y:S04]  /*2c70*/  ATOMS.OR RZ, [UR4+0x18], R0 ;  /* 0x00001800ffff798c */ /* 0x0003e8000b000004 */
[----:B------:R1:W-:Y:S01]  /*2c80*/  STS [UR37+0x120], R3 ;  /* 0x00012003ff007988 */ /* 0x0003e20008000825 */
[----:B------:R-:W-:Y:S05]  /*2c90*/  BRA `(.L_x_51) ;  /* 0x0000000000107947 */ /* 0x000fea0003800000 */
.L_x_50:
[----:B------:R-:W-:Y:S02]  /*2ca0*/  MOV R0, 0xffffffff ;  /* 0xffffffff00007802 */ /* 0x000fe40000000f00 */
[----:B------:R-:W-:-:S03]  /*2cb0*/  MOV R2, 0x2ce0 ;  /* 0x00002ce000027802 */ /* 0x000fc60000000f00 */
[----:B------:R1:W-:Y:S04]  /*2cc0*/  STS [UR37+0x120], R0 ;  /* 0x00012000ff007988 */ /* 0x0003e80008000825 */
[----:B-1-3-5:R-:W-:Y:S05]  /*2cd0*/  CALL.REL.NOINC `($__internal_1_$__cuda_sm10x_tcgen05_guardrail_trap_phase_invalid_during_alloc) ;  /* 0x0000003c00747944 */ /* 0x02afea0003c00000 */
.L_x_51:
[----:B------:R-:W-:Y:S05]  /*2ce0*/  WARPSYNC.ALL ;  /* 0x0000000000007948 */ /* 0x000fea0003800000 */
[----:B------:R-:W2:Y:S01]  /*2cf0*/  S2UR UR6, SR_CgaCtaId ;  /* 0x00000000000679c3 */ /* 0x000ea20000008800 */
[----:B------:R-:W-:Y:S01]  /*2d00*/  UMOV UR4, 0x400 ;  /* 0x0000040000047882 */ /* 0x000fe20000000000 */
[----:B------:R-:W-:-:S06]  /*2d10*/  NOP ;  /* 0x0000000000007918 */ /* 0x000fcc0000000000 */
[----:B------:R-:W-:Y:S06]  /*2d20*/  BAR.ARV 0x6, 0xa0 ;  /* 0x0182800000007b1d */ /* 0x000fec0000002000 */
[----:B------:R-:W4:Y:S01]  /*2d30*/  LDCU UR7, c[0x0][0x38c] ;  /* 0x00007180ff0777ac */ /* 0x000f220008000800 */
[----:B------:R-:W-:Y:S01]  /*2d40*/  IMAD.MOV.U32 R11, RZ, RZ, 0x1 ;  /* 0x00000001ff0b7424 */ /* 0x000fe200078e00ff */
[----:B------:R-:W-:Y:S01]  /*2d50*/  CS2R R8, SRZ ;  /* 0x0000000000087805 */ /* 0x000fe2000001ff00 */
[----:B------:R-:W-:Y:S01]  /*2d60*/  IMAD.MOV.U32 R10, RZ, RZ, RZ ;  /* 0x000000ffff0a7224 */ /* 0x000fe200078e00ff */
[----:B------:R-:W-:Y:S01]  /*2d70*/  UMOV UR18, URZ ;  /* 0x000000ff00127c82 */ /* 0x000fe20008000000 */
[----:B------:R-:W-:Y:S01]  /*2d80*/  UMOV UR17, URZ ;  /* 0x000000ff00117c82 */ /* 0x000fe20008000000 */
[----:B------:R-:W-:Y:S01]  /*2d90*/  UMOV UR22, 0x0 ;  /* 0x0000000000167882 */ /* 0x000fe20000000000 */
[----:B------:R-:W-:Y:S01]  /*2da0*/  UMOV UR23, 0x41004a0 ;  /* 0x041004a000177882 */ /* 0x000fe20000000000 */
[----:B------:R-:W-:Y:S01]  /*2db0*/  UMOV UR20, 0x0 ;  /* 0x0000000000147882 */ /* 0x000fe20000000000 */
[----:B------:R-:W-:Y:S01]  /*2dc0*/  UMOV UR21, 0x41004a0 ;  /* 0x041004a000157882 */ /* 0x000fe20000000000 */
[----:B--2---:R-:W-:Y:S01]  /*2dd0*/  ULEA UR6, UR6, UR4, 0x18 ;  /* 0x0000000406067291 */ /* 0x004fe2000f8ec0ff */
[----:B------:R-:W2:Y:S03]  /*2de0*/  LDCU UR4, c[0x0][0x38c] ;  /* 0x00007180ff0477ac */ /* 0x000ea60008000800 */
[----:B------:R-:W-:-:S02]  /*2df0*/  UIADD3 UR11, UPT, UPT, UR6, 0x2400, URZ ;  /* 0x00002400060b7890 */ /* 0x000fc4000fffe0ff */
[----:B----4-:R-:W-:-:S03]  /*2e00*/  UIADD3 UR7, UPT, UPT, UR7, 0x3f, URZ ;  /* 0x0000003f07077890 */ /* 0x010fc6000fffe0ff */
[----:B-1----:R-:W1:Y:S01]  /*2e10*/  LDS R0, [UR6+0x120] ;  /* 0x00012006ff007984 */ /* 0x002e620008000800 */
[----:B------:R-:W-:Y:S02]  /*2e20*/  UIADD3 UR12, UPT, UPT, UR6, 0x7400, URZ ;  /* 0x00007400060c7890 */ /* 0x000fe4000fffe0ff */
[----:B------:R-:W-:Y:S02]  /*2e30*/  USHF.R.S32.HI UR5, URZ, 0x1f, UR7 ;  /* 0x0000001fff057899 */ /* 0x000fe40008011407 */
[----:B------:R-:W-:Y:S02]  /*2e40*/  USHF.R.U32.HI UR11, URZ, 0x4, UR11 ;  /* 0x00000004ff0b7899 */ /* 0x000fe4000801160b */
[----:B------:R-:W-:Y:S02]  /*2e50*/  ULEA.HI UR5, UR5, UR7, URZ, 0x6 ;  /* 0x0000000705057291 */ /* 0x000fe4000f8f30ff */
[----:B------:R-:W-:Y:S02]  /*2e60*/  USHF.R.U32.HI UR12, URZ, 0x4, UR12 ;  /* 0x00000004ff0c7899 */ /* 0x000fe4000801160c */
[----:B------:R-:W-:-:S02]  /*2e70*/  USHF.R.S32.HI UR5, URZ, 0x6, UR5 ;  /* 0x00000006ff057899 */ /* 0x000fc40008011405 */
[----:B------:R-:W-:Y:S02]  /*2e80*/  ULOP3.LUT UR11, UR11, 0x3fff, URZ, 0xc0, !UPT ;  /* 0x00003fff0b0b7892 */ /* 0x000fe4000f8ec0ff */
[----:B------:R-:W-:Y:S02]  /*2e90*/  UISETP.LT.AND UP0, UPT, UR5, 0x1, UPT ;  /* 0x000000010500788c */ /* 0x000fe4000bf01270 */
[----:B------:R-:W-:Y:S02]  /*2ea0*/  ULOP3.LUT UR12, UR12, 0x3fff, URZ, 0xc0, !UPT ;  /* 0x00003fff0c0c7892 */ /* 0x000fe4000f8ec0ff */
[----:B------:R-:W-:Y:S02]  /*2eb0*/  USEL UR10, UR5, 0x1, !UP0 ;  /* 0x00000001050a7887 */ /* 0x000fe4000c000000 */
[----:B------:R-:W-:Y:S02]  /*2ec0*/  ULOP3.LUT UR11, UR11, 0x10000, URZ, 0xfc, !UPT ;  /* 0x000100000b0b7892 */ /* 0x000fe4000f8efcff */
[----:B------:R-:W-:-:S02]  /*2ed0*/  ULOP3.LUT UR12, UR12, 0x10000, URZ, 0xfc, !UPT ;  /* 0x000100000c0c7892 */ /* 0x000fc4000f8efcff */
[----:B------:R-:W-:Y:S02]  /*2ee0*/  UIADD3 UR10, UPT, UPT, -UR10, URZ, URZ ;  /* 0x000000ff0a0a7290 */ /* 0x000fe4000fffe1ff */
[----:B--2---:R-:W-:Y:S01]  /*2ef0*/  UISETP.GE.AND UP3, UPT, UR4, 0x1, UPT ;  /* 0x000000010400788c */ /* 0x004fe2000bf66270 */
[----:B-1----:R-:W-:-:S15]  /*2f00*/  R2UR UR19, R0 ;  /* 0x00000000001372ca */ /* 0x002fde00000e0000 */
.L_x_60:
[----:B------:R-:W-:Y:S02]  /*2f10*/  LEA R0, R10, UR6, 0x3 ;  /* 0x000000060a007c11 */ /* 0x000fe4000f8e18ff */
[----:B------:R-:W-:Y:S02]  /*2f20*/  SHF.L.U32 R5, R9, 0x1f, RZ ;  /* 0x0000001f09057819 */ /* 0x000fe400000006ff */
[----:B------:R-:W-:Y:S01]  /*2f30*/  PLOP3.LUT P0, PT, PT, PT, UP3, 0x80, 0x8 ;  /* 0x000000000008781c */ /* 0x000fe20003f0f038 */
[----:B------:R-:W-:Y:S01]  /*2f40*/  VIADD R3, R0, 0x80 ;  /* 0x0000008000037836 */ /* 0x000fe20000000000 */
[----:B-1----:R-:W1:Y:S02]  /*2f50*/  SYNCS.PHASECHK.TRANS64.TRYWAIT P1, [R0+URZ+0x70], R5 ;  /* 0x00007005000075a7 */ /* 0x002e6400080211ff */
[----:B-1--4-:R-:W-:Y:S09]  /*2f60*/  @!P1 BRA `(.L_x_54) ;  /* 0x00000034009c9947 */ /* 0x012ff20003800000 */
.L_x_113:
[----:B------:R-:W-:Y:S01]  /*2f70*/  LEA R4, R10, UR6, 0x4 ;  /* 0x000000060a047c11 */ /* 0x000fe2000f8e20ff */
[----:B------:R-:W-:Y:S01]  /*2f80*/  @UP3 ULEA UR4, UR17, UR6, 0x3 ;  /* 0x0000000611043291 */ /* 0x000fe2000f8e18ff */
[----:B------:R-:W-:Y:S01]  /*2f90*/  PLOP3.LUT P2, PT, PT, PT, PT, 0x80, 0x8 ;  /* 0x000000000008781c */ /* 0x000fe20003f4f070 */
[----:B------:R-:W-:Y:S01]  /*2fa0*/  ULEA UR8, UR18, UR6, 0x3 ;  /* 0x0000000612087291 */ /* 0x000fe2000f8e18ff */
[----:B------:R-:W-:Y:S02]  /*2fb0*/  PRMT R3, RZ, 0x654, R3 ;  /* 0x00000654ff037816 */ /* 0x000fe40000000003 */
[----:B-1----:R-:W1:Y:S01]  /*2fc0*/  LDS.128 R4, [R4+0x100] ;  /* 0x0001000004047984 */ /* 0x002e620000000c00 */
[----:B------:R-:W-:Y:S02]  /*2fd0*/  @P0 SHF.L.U32 R2, R8, 0x1f, RZ ;  /* 0x0000001f08020819 */ /* 0x000fe400000006ff */
[----:B------:R-:W-:Y:S01]  /*2fe0*/  SHF.L.U32 R0, R11, 0x1f, RZ ;  /* 0x0000001f0b007819 */ /* 0x000fe200000006ff */
[----:B------:R-:W-:Y:S01]  /*2ff0*/  @!PT LDS RZ, [RZ] ;  /* 0x00000000fffff984 */ /* 0x000fe20000000800 */
[----:B------:R-:W-:Y:S01]  /*3000*/  @!PT LDS RZ, [RZ] ;  /* 0x00000000fffff984 */ /* 0x000fe20000000800 */
[----:B------:R-:W-:Y:S01]  /*3010*/  @!PT LDS RZ, [RZ] ;  /* 0x00000000fffff984 */ /* 0x000fe20000000800 */
[----:B------:R-:W-:Y:S01]  /*3020*/  @!PT LDS RZ, [RZ] ;  /* 0x00000000fffff984 */ /* 0x000fe20000000800 */
[----:B------:R2:W-:Y:S06]  /*3030*/  MEMBAR.ALL.CTA ;  /* 0x0000000000007992 */ /* 0x0005ec0000008000 */
[----:B--2---:R-:W2:Y:S02]  /*3040*/  FENCE.VIEW.ASYNC.S ;  /* 0x00000000000073c6 */ /* 0x004ea40000000000 */
[----:B--2---:R2:W-:Y:S01]  /*3050*/  SYNCS.ARRIVE.TRANS64.RED.A1T0 RZ, [R3+URZ], RZ ;  /* 0x000000ff03ff79a7 */ /* 0x0045e200081004ff */
[----:B------:R2:W4:Y:S01]  /*3060*/  @P0 SYNCS.PHASECHK.TRANS64.TRYWAIT P2, [UR4], R2 ;  /* 0x00000002ff0005a7 */ /* 0x0005220008041104 */
[----:B------:R-:W-:Y:S01]  /*3070*/  ULEA.HI UR4, UR18, UR18, URZ, 0x1 ;  /* 0x0000001212047291 */ /* 0x000fe2000f8f08ff */
[----:B-1----:R-:W-:-:S03]  /*3080*/  LOP3.LUT P1, RZ, R6, 0x1, RZ, 0xc0, !PT ;  /* 0x0000000106ff7812 */ /* 0x002fc6000782c0ff */
[----:B------:R-:W-:Y:S02]  /*3090*/  USHF.L.U32 UR9, UR4, 0x5, URZ ;  /* 0x0000000504097899 */ /* 0x000fe400080006ff */
[----:B------:R-:W-:Y:S02]  /*30a0*/  ULOP3.LUT UR4, UR4, 0xffe, URZ, 0xc0, !UPT ;  /* 0x00000ffe04047892 */ /* 0x000fe4000f8ec0ff */
[----:B------:R-:W-:Y:S02]  /*30b0*/  ULOP3.LUT UR9, UR9, 0xffffffc0, URZ, 0xc0, !UPT ;  /* 0xffffffc009097892 */ /* 0x000fe4000f8ec0ff */
[----:B------:R-:W-:Y:S02]  /*30c0*/  UIADD3 UR4, UPT, UPT, -UR4, UR18, URZ ;  /* 0x0000001204047290 */ /* 0x000fe4000fffe1ff */
[----:B------:R-:W-:Y:S01]  /*30d0*/  UIADD3 UR9, UPT, UPT, UR19, UR9, URZ ;  /* 0x0000000913097290 */ /* 0x000fe2000fffe0ff */
[----:B------:R-:W1:Y:S03]  /*30e0*/  SYNCS.PHASECHK.TRANS64.TRYWAIT P0, [UR8+0xb0], R0 ;  /* 0x0000b000ff0075a7 */ /* 0x000e660008001108 */
[----:B------:R-:W-:Y:S01]  /*30f0*/  ULEA UR9, UR4, UR9, 0x14 ;  /* 0x0000000904097291 */ /* 0x000fe2000f8ea0ff */
[----:B-12-4-:R-:W-:Y:S11]  /*3100*/  @!P0 BRA `(.L_x_55) ;  /* 0x0000003400488947 */ /* 0x016ff60003800000 */
.L_x_115:
[----:B------:R-:W-:Y:S01]  /*3110*/  IADD3 R10, PT, PT, R10, 0x1, RZ ;  /* 0x000000010a0a7810 */ /* 0x000fe20007ffe0ff */
[----:B------:R-:W-:Y:S06]  /*3120*/  BRA.U !UP3, `(.L_x_56) ;  /* 0x000000010b987547 */ /* 0x000fec000b800000 */
[----:B------:R-:W-:Y:S01]  /*3130*/  UPLOP3.LUT UP4, UPT, UPT, UPT, UPT, 0x40, 0x4 ;  /* 0x000000000004789c */ /* 0x000fe20003f8e870 */
[----:B------:R-:W-:Y:S01]  /*3140*/  UMOV UR16, UR10 ;  /* 0x0000000a00107c82 */ /* 0x000fe20008000000 */
[----:B------:R-:W-:Y:S01]  /*3150*/  UMOV UR15, UR5 ;  /* 0x00000005000f7c82 */ /* 0x000fe20008000000 */
[----:B------:R-:W-:-:S08]  /*3160*/  UMOV UR14, UR17 ;  /* 0x00000011000e7c82 */ /* 0x000fd00008000000 */
.L_x_59:
[----:B------:R-:W-:Y:S02]  /*3170*/  UIADD3 UR16, UPT, UPT, UR16, 0x1, URZ ;  /* 0x0000000110107890 */ /* 0x000fe4000fffe0ff */
[----:B--2---:R-:W-:Y:S02]  /*3180*/  ULEA UR7, UR14, UR6, 0x3 ;  /* 0x000000060e077291 */ /* 0x004fe4000f8e18ff */
[----:B------:R-:W-:Y:S01]  /*3190*/  UISETP.NE.AND UP0, UPT, UR16, URZ, UPT ;  /* 0x000000ff1000728c */ /* 0x000fe2000bf05270 */
[----:B----4-:R-:W-:Y:S10]  /*31a0*/  @P2 BRA `(.L_x_57) ;  /* 0x00000000000c2947 */ /* 0x010ff40003800000 */
[----:B-1----:R-:W-:Y:S04]  /*31b0*/  SHF.L.U32 R3, R8, 0x1f, RZ ;  /* 0x0000001f08037819 */ /* 0x002fe800000006ff */
[----:B------:R-:W1:Y:S02]  /*31c0*/  SYNCS.PHASECHK.TRANS64.TRYWAIT P0, [UR7], R3 ;  /* 0x00000003ff0075a7 */ /* 0x000e640008001107 */
[----:B-1----:R-:W-:Y:S05]  /*31d0*/  @!P0 BRA `(.L_x_58) ;  /* 0x00000034002c8947 */ /* 0x002fea0003800000 */
.L_x_57:
[----:B------:R-:W-:Y:S01]  /*31e0*/  UISETP.NE.AND UP1, UPT, UR15, 0x1, UPT ;  /* 0x000000010f00788c */ /* 0x000fe2000bf25270 */
[----:B------:R-:W-:Y:S01]  /*31f0*/  PLOP3.LUT P2, PT, PT, PT, PT, 0x80, 0x8 ;  /* 0x000000000008781c */ /* 0x000fe20003f4f070 */
[----:B------:R-:W-:Y:S02]  /*3200*/  UIADD3 UR17, UPT, UPT, UR14, 0x1, URZ ;  /* 0x000000010e117890 */ /* 0x000fe4000fffe0ff */
[----:B------:R-:W-:Y:S02]  /*3210*/  ULEA UR24, UR14, UR12, 0x8 ;  /* 0x0000000c0e187291 */ /* 0x000fe4000f8e40ff */
[----:B------:R-:W-:Y:S01]  /*3220*/  UISETP.NE.AND UP2, UPT, UR17, 0x5, UPT ;  /* 0x000000051100788c */ /* 0x000fe2000bf45270 */
[----:B------:R-:W-:Y:S01]  /*3230*/  PLOP3.LUT P0, PT, PT, PT, UP1, 0x80, 0x8 ;  /* 0x000000000008781c */ /* 0x000fe20003f0f018 */
[----:B------:R-:W-:Y:S02]  /*3240*/  ULEA UR26, UR14, UR11, 0x8 ;  /* 0x0000000b0e1a7291 */ /* 0x000fe4000f8e40ff */
[----:B------:R-:W-:Y:S02]  /*3250*/  USEL UR13, URZ, 0x1, UP2 ;  /* 0x00000001ff0d7887 */ /* 0x000fe40009000000 */
[----:B------:R-:W-:Y:S02]  /*3260*/  USEL UR17, UR17, URZ, UP2 ;  /* 0x000000ff11117287 */ /* 0x000fe40009000000 */
[----:B------:R-:W-:Y:S02]  /*3270*/  UIADD3 UR30, UPT, UPT, UR24, 0x2, URZ ;  /* 0x00000002181e7890 */ /* 0x000fe4000fffe0ff */
[----:B------:R-:W-:Y:S01]  /*3280*/  @UP1 ULEA UR4, UR17, UR6, 0x3 ;  /* 0x0000000611041291 */ /* 0x000fe2000f8e18ff */
[----:B------:R-:W-:Y:S01]  /*3290*/  LOP3.LUT R8, R8, UR13, RZ, 0x3c, !PT ;  /* 0x0000000d08087c12 */ /* 0x000fe2000f8e3cff */
[----:B------:R-:W-:Y:S02]  /*32a0*/  UIADD3 UR28, UPT, UPT, UR26, 0x2, URZ ;  /* 0x000000021a1c7890 */ /* 0x000fe4000fffe0ff */
[----:B------:R-:W-:Y:S01]  /*32b0*/  UIADD3 UR7, UPT, UPT, UR7, 0x28, URZ ;  /* 0x0000002807077890 */ /* 0x000fe2000fffe0ff */
[----:B-1----:R-:W-:Y:S01]  /*32c0*/  @P0 SHF.L.U32 R0, R8, 0x1f, RZ ;  /* 0x0000001f08000819 */ /* 0x002fe200000006ff */
[----:B------:R-:W-:Y:S01]  /*32d0*/  UMOV UR25, 0x80004020 ;  /* 0x8000402000197882 */ /* 0x000fe20000000000 */
[----:B------:R-:W-:Y:S01]  /*32e0*/  UMOV UR27, 0x80004020 ;  /* 0x80004020001b7882 */ /* 0x000fe20000000000 */
[----:B------:R-:W-:Y:S01]  /*32f0*/  UMOV UR31, 0x80004020 ;  /* 0x80004020001f7882 */ /* 0x000fe20000000000 */
[----:B------:R2:W4:Y:S01]  /*3300*/  @P0 SYNCS.PHASECHK.TRANS64.TRYWAIT P2, [UR4], R0 ;  /* 0x00000000ff0005a7 */ /* 0x0005220008041104 */
[----:B------:R-:W-:Y:S01]  /*3310*/  UIADD3 UR15, UPT, UPT, UR15, -0x1, URZ ;  /* 0xffffffff0f0f7890 */ /* 0x000fe2000fffe0ff */
[----:B------:R2:W-:Y:S01]  /*3320*/  UTCIMMA gdesc[UR26], gdesc[UR24], tmem[UR9], tmem[UR22], idesc[UR23], UP4 ;  /* 0x00ff16181a0075ea */ /* 0x0005e2000a000109 */
[----:B------:R-:W-:Y:S01]  /*3330*/  UPLOP3.LUT UP4, UPT, UPT, UPT, UPT, 0x80, 0x8 ;  /* 0x000000000008789c */ /* 0x000fe20003f8f070 */
[----:B------:R-:W-:Y:S01]  /*3340*/  UMOV UR29, 0x80004020 ;  /* 0x80004020001d7882 */ /* 0x000fe20000000000 */
[----:B------:R-:W-:Y:S01]  /*3350*/  UMOV UR14, UR17 ;  /* 0x00000011000e7c82 */ /* 0x000fe20008000000 */
[----:B------:R2:W-:Y:S01]  /*3360*/  UTCIMMA gdesc[UR28], gdesc[UR30], tmem[UR9], tmem[UR20], idesc[UR21], UPT ;  /* 0x00ff141e1c0075ea */ /* 0x0005e2000b800109 */
[----:B------:R2:W-:Y:S01]  /*3370*/  UTCBAR [UR7], URZ ;  /* 0x000000ff070073e9 */ /* 0x0005e200080000ff */
[----:B------:R-:W-:Y:S06]  /*3380*/  BRA.U UP0, `(.L_x_59) ;  /* 0xfffffffd00787547 */ /* 0x000fec000b83ffff */
.L_x_56:
[----:B------:R-:W-:Y:S01]  /*3390*/  UIADD3 UR18, UPT, UPT, UR18, 0x1, URZ ;  /* 0x0000000112127890 */ /* 0x000fe2000fffe0ff */
[C---:B------:R-:W-:Y:S01]  /*33a0*/  ISETP.NE.AND P0, PT, R10.reuse, 0x2, PT ;  /* 0x000000020a00780c */ /* 0x040fe20003f05270 */
[----:B------:R-:W-:Y:S02]  /*33b0*/  UIADD3 UR8, UPT, UPT, UR8, 0x90, URZ ;  /* 0x0000009008087890 */ /* 0x000fe4000fffe0ff */
[----:B------:R-:W-:Y:S01]  /*33c0*/  UISETP.NE.AND UP0, UPT, UR18, 0x4, UPT ;  /* 0x000000041200788c */ /* 0x000fe2000bf05270 */
[----:B-12---:R-:W-:Y:S02]  /*33d0*/  SEL R0, RZ, 0x1, P0 ;  /* 0x00000001ff007807 */ /* 0x006fe40000000000 */
[----:B------:R-:W-:Y:S01]  /*33e0*/  SEL R10, R10, RZ, P0 ;  /* 0x000000ff0a0a7207 */ /* 0x000fe20000000000 */
[----:B------:R-:W-:Y:S01]  /*33f0*/  USEL UR4, URZ, 0x1, UP0 ;  /* 0x00000001ff047887 */ /* 0x000fe20008000000 */
[----:B------:R-:W-:Y:S01]  /*3400*/  LOP3.LUT R9, R9, R0, RZ, 0x3c, !PT ;  /* 0x0000000009097212 */ /* 0x000fe200078e3cff */
[----:B------:R-:W-:Y:S01]  /*3410*/  USEL UR18, UR18, URZ, UP0 ;  /* 0x000000ff12127287 */ /* 0x000fe20008000000 */
[----:B------:R1:W-:Y:S03]  /*3420*/  UTCBAR [UR8], URZ ;  /* 0x000000ff080073e9 */ /* 0x0003e600080000ff */
[----:B------:R-:W-:Y:S01]  /*3430*/  LOP3.LUT R11, R11, UR4, RZ, 0x3c, !PT ;  /* 0x000000040b0b7c12 */ /* 0x000fe2000f8e3cff */
[----:B------:R-:W-:Y:S07]  /*3440*/  @P1 BRA `(.L_x_60) ;  /* 0xfffffff800b01947 */ /* 0x000fee000383ffff */
[----:B------:R-:W2:Y:S01]  /*3450*/  S2UR UR4, SR_CgaCtaId ;  /* 0x00000000000479c3 */ /* 0x000ea20000008800 */
[----:B------:R-:W-:Y:S01]  /*3460*/  ELECT P0, URZ, PT ;  /* 0x0000000000ff782f */ /* 0x000fe20003800000 */
[----:B------:R-:W-:Y:S01]  /*3470*/  IMAD.MOV.U32 R0, RZ, RZ, 0x1 ;  /* 0x00000001ff007424 */ /* 0x000fe200078e00ff */
[----:B------:R-:W-:Y:S01]  /*3480*/  UIADD3 UR6, UPT, UPT, UR6, 0xb0, URZ ;  /* 0x000000b006067890 */ /* 0x000fe2000fffe0ff */
[----:B------:R-:W-:Y:S01]  /*3490*/  SHF.L.U32 R3, R11, 0x1f, RZ ;  /* 0x0000001f0b037819 */ /* 0x000fe200000006ff */
[----:B------:R-:W-:-:S03]  /*34a0*/  UMOV UR5, 0x40 ;  /* 0x0000004000057882 */ /* 0x000fc60000000000 */
[----:B------:R-:W-:Y:S01]  /*34b0*/  UVIRTCOUNT.DEALLOC.SMPOOL 0x80 ;  /* 0x000000800000784c */ /* 0x000fe20000000000 */
[----:B--2---:R-:W-:Y:S02]  /*34c0*/  ULEA UR4, UR4, UR5, 0x18 ;  /* 0x0000000504047291 */ /* 0x004fe4000f8ec0ff */
[----:B------:R-:W-:-:S07]  /*34d0*/  ULEA UR5, UR18, UR6, 0x3 ;  /* 0x0000000612057291 */ /* 0x000fce000f8e18ff */
[----:B------:R2:W-:Y:S02]  /*34e0*/  @P0 STS.U8 [UR4+0x1c], R0 ;  /* 0x00001c00ff000988 */ /* 0x0005e40008000004 */
[----:B------:R-:W3:Y:S02]  /*34f0*/  SYNCS.PHASECHK.TRANS64.TRYWAIT P0, [UR5], R3 ;  /* 0x00000003ff0075a7 */ /* 0x000ee40008001105 */
[----:B--23--:R-:W-:Y:S05]  /*3500*/  @!P0 BRA `(.L_x_61) ;  /* 0x0000003000788947 */ /* 0x00cfea0003800000 */
.L_x_118:
[----:B------:R-:W-:-:S04]  /*3510*/  UIADD3 UR7, UPT, UPT, UR18, 0x1, URZ ;  /* 0x0000000112077890 */ /* 0x000fc8000fffe0ff */
[----:B------:R-:W-:-:S04]  /*3520*/  UISETP.NE.AND UP0, UPT, UR7, 0x4, UPT ;  /* 0x000000040700788c */ /* 0x000fc8000bf05270 */
[----:B-1----:R-:W-:Y:S02]  /*3530*/  USEL UR8, URZ, 0x1, UP0 ;  /* 0x00000001ff087887 */ /* 0x002fe40008000000 */
[----:B------:R-:W-:-:S04]  /*3540*/  USEL UR7, UR7, URZ, UP0 ;  /* 0x000000ff07077287 */ /* 0x000fc80008000000 */
[----:B------:R-:W-:Y:S01]  /*3550*/  ULEA UR5, UR7, UR6, 0x3 ;  /* 0x0000000607057291 */ /* 0x000fe2000f8e18ff */
[----:B------:R-:W-:-:S04]  /*3560*/  LOP3.LUT R2, R11, UR8, RZ, 0x3c, !PT ;  /* 0x000000080b027c12 */ /* 0x000fc8000f8e3cff */
[----:B--2---:R-:W-:-:S04]  /*3570*/  SHF.L.U32 R3, R2, 0x1f, RZ ;  /* 0x0000001f02037819 */ /* 0x004fc800000006ff */
[----:B------:R-:W1:Y:S02]  /*3580*/  SYNCS.PHASECHK.TRANS64.TRYWAIT P0, [UR5], R3 ;  /* 0x00000003ff0075a7 */ /* 0x000e640008001105 */
[----:B-1----:R-:W-:Y:S05]  /*3590*/  @!P0 BRA `(.L_x_62) ;  /* 0x00000030006c8947 */ /* 0x002fea0003800000 */
.L_x_120:
        /* <DEDUP_REMOVED lines=9> */
.L_x_122:
[----:B------:R-:W-:-:S04]  /*3630*/  UIADD3 UR7, UPT, UPT, UR7, 0x1, URZ ;  /* 0x0000000107077890 */ /* 0x000fc8000fffe0ff */
[----:B------:R-:W-:-:S04]  /*3640*/  UISETP.NE.AND UP0, UPT, UR7, 0x4, UPT ;  /* 0x000000040700788c */ /* 0x000fc8000bf05270 */
[----:B------:R-:W-:Y:S02]  /*3650*/  USEL UR5, URZ, 0x1, UP0 ;  /* 0x00000001ff057887 */ /* 0x000fe40008000000 */
[----:B------:R-:W-:-:S04]  /*3660*/  USEL UR7, UR7, URZ, UP0 ;  /* 0x000000ff07077287 */ /* 0x000fc80008000000 */
[----:B------:R-:W-:Y:S01]  /*3670*/  ULEA UR7, UR7, UR6, 0x3 ;  /* 0x0000000607077291 */ /* 0x000fe2000f8e18ff */
[----:B-1----:R-:W-:-:S04]  /*3680*/  LOP3.LUT R3, R2, UR5, RZ, 0x3c, !PT ;  /* 0x0000000502037c12 */ /* 0x002fc8000f8e3cff */
[----:B------:R-:W-:-:S04]  /*3690*/  SHF.L.U32 R3, R3, 0x1f, RZ ;  /* 0x0000001f03037819 */ /* 0x000fc800000006ff */
[----:B------:R-:W1:Y:S02]  /*36a0*/  SYNCS.PHASECHK.TRANS64.TRYWAIT P0, [UR7], R3 ;  /* 0x00000003ff0075a7 */ /* 0x000e640008001107 */
[----:B-1----:R-:W-:Y:S05]  /*36b0*/  @!P0 BRA `(.L_x_64) ;  /* 0x0000003000548947 */ /* 0x002fea0003800000 */
.L_x_124:
[----:B------:R-:W-:Y:S01]  /*36c0*/  NOP ;  /* 0x0000000000007918 */ /* 0x000fe20000000000 */
[----:B-1----:R-:W1:Y:S01]  /*36d0*/  LDS R0, [UR4+0x14] ;  /* 0x00001404ff007984 */ /* 0x002e620008000800 */
[----:B------:R-:W-:Y:S01]  /*36e0*/  ULOP3.LUT UR6, UR19, 0xffff, URZ, 0xc0, !UPT ;  /* 0x0000ffff13067892 */ /* 0x000fe2000f8ec0ff */
[----:B------:R-:W-:Y:S01]  /*36f0*/  UMOV UR8, 0xffff ;  /* 0x0000ffff00087882 */ /* 0x000fe20000000000 */
[----:B------:R-:W-:Y:S02]  /*3700*/  UMOV UR5, 0x1 ;  /* 0x0000000100057882 */ /* 0x000fe40000000000 */
[----:B------:R-:W-:-:S04]  /*3710*/  USHF.R.U32.HI UR6, URZ, 0x5, UR6 ;  /* 0x00000005ff067899 */ /* 0x000fc80008011606 */
[----:B------:R-:W-:Y:S02]  /*3720*/  USHF.L.U32 UR8, UR8, UR6, URZ ;  /* 0x0000000608087299 */ /* 0x000fe400080006ff */
[----:B------:R-:W-:-:S04]  /*3730*/  USHF.L.U32 UR5, UR5, UR6, URZ ;  /* 0x0000000605057299 */ /* 0x000fc800080006ff */
[----:B-1----:R-:W-:-:S04]  /*3740*/  LOP3.LUT R0, R0, UR8, RZ, 0xc0, !PT ;  /* 0x0000000800007c12 */ /* 0x002fc8000f8ec0ff */
[----:B------:R-:W-:-:S13]  /*3750*/  ISETP.NE.AND P0, PT, R0, UR8, PT ;  /* 0x0000000800007c0c */ /* 0x000fda000bf05270 */
[----:B------:R-:W-:Y:S05]  /*3760*/  @P0 BRA `(.L_x_65) ;  /* 0x0000000000580947 */ /* 0x000fea0003800000 */
[----:B------:R-:W1:Y:S02]  /*3770*/  LDS R0, [UR4+0x18] ;  /* 0x00001804ff007984 */ /* 0x000e640008000800 */
[----:B-1----:R-:W-:-:S04]  /*3780*/  LOP3.LUT R0, R0, UR5, RZ, 0xc0, !PT ;  /* 0x0000000500007c12 */ /* 0x002fc8000f8ec0ff */
[----:B------:R-:W-:-:S13]  /*3790*/  ISETP.NE.AND P0, PT, R0, UR5, PT ;  /* 0x0000000500007c0c */ /* 0x000fda000bf05270 */
[----:B------:R-:W-:Y:S05]  /*37a0*/  @P0 BRA `(.L_x_66) ;  /* 0x00000000003c0947 */ /* 0x000fea0003800000 */
[----:B------:R-:W1:Y:S01]  /*37b0*/  S2R R2, SR_LANEID ;  /* 0x0000000000027919 */ /* 0x000e620000000000 */
[----:B------:R-:W-:Y:S01]  /*37c0*/  ULOP3.LUT UR8, URZ, UR8, URZ, 0x33, !UPT ;  /* 0x00000008ff087292 */ /* 0x000fe2000f8e33ff */
[----:B------:R-:W-:Y:S01]  /*37d0*/  LOP3.LUT R4, RZ, UR5, RZ, 0x33, !PT ;  /* 0x00000005ff047c12 */ /* 0x000fe2000f8e33ff */
[----:B------:R-:W-:Y:S02]  /*37e0*/  VOTEU.ANY UR7, UPT, PT ;  /* 0x0000000000077886 */ /* 0x000fe400038e0100 */
[----:B------:R-:W-:Y:S01]  /*37f0*/  UFLO.U32 UR7, UR7 ;  /* 0x00000007000772bd */ /* 0x000fe200080e0000 */
[----:B------:R-:W2:Y:S01]  /*3800*/  REDUX UR5, R4 ;  /* 0x00000000040573c4 */ /* 0x000ea20000000000 */
[----:B------:R-:W-:-:S06]  /*3810*/  IMAD.U32 R0, RZ, RZ, UR8 ;  /* 0x00000008ff007e24 */ /* 0x000fcc000f8e00ff */
[----:B------:R3:W-:Y:S01]  /*3820*/  UTCATOMSWS.AND URZ, UR8 ;  /* 0x0000000800ff79e3 */ /* 0x0007e20008000000 */
[----:B------:R-:W4:Y:S01]  /*3830*/  REDUX UR6, R0 ;  /* 0x00000000000673c4 */ /* 0x000f220000000000 */
[----:B-1----:R-:W-:Y:S01]  /*3840*/  ISETP.EQ.U32.AND P0, PT, R2, UR7, PT ;  /* 0x0000000702007c0c */ /* 0x002fe2000bf02070 */
[----:B--2---:R-:W-:Y:S01]  /*3850*/  IMAD.U32 R2, RZ, RZ, UR5 ;  /* 0x00000005ff027e24 */ /* 0x004fe2000f8e00ff */
[----:B----4-:R-:W-:-:S11]  /*3860*/  MOV R3, UR6 ;  /* 0x0000000600037c02 */ /* 0x010fd60008000f00 */
[----:B------:R3:W-:Y:S04]  /*3870*/  @P0 ATOMS.AND RZ, [UR4+0x14], R3 ;  /* 0x00001403ffff098c */ /* 0x0007e8000a800004 */
[----:B------:R3:W-:Y:S01]  /*3880*/  @P0 ATOMS.AND RZ, [UR4+0x18], R2 ;  /* 0x00001802ffff098c */ /* 0x0007e2000a800004 */
[----:B------:R-:W-:Y:S05]  /*3890*/  BRA `(.L_x_67) ;  /* 0x0000000000147947 */ /* 0x000fea0003800000 */
.L_x_66:
[----:B------:R-:W-:Y:S02]  /*38a0*/  MOV R2, 0x38c0 ;  /* 0x000038c000027802 */ /* 0x000fe40000000f00 */
[----:B----45:R-:W-:Y:S05]  /*38b0*/  CALL.REL.NOINC `($__internal_0_$__cuda_sm10x_tcgen05_guardrail_trap_col_being_dealloced_not_returned_by_alloc) ;  /* 0x0000003000707944 */ /* 0x030fea0003c00000 */
[----:B------:R-:W-:Y:S05]  /*38c0*/  BRA `(.L_x_67) ;  /* 0x0000000000087947 */ /* 0x000fea0003800000 */
.L_x_65:
[----:B------:R-:W-:Y:S02]  /*38d0*/  MOV R2, 0x38f0 ;  /* 0x000038f000027802 */ /* 0x000fe40000000f00 */
[----:B----45:R-:W-:Y:S05]  /*38e0*/  CALL.REL.NOINC `($__internal_2_$__cuda_sm10x_tcgen05_guardrail_trap_unallocated_columns_being_dealloced) ;  /* 0x00000030007c7944 */ /* 0x030fea0003c00000 */
.L_x_67:
[----:B------:R-:W-:Y:S01]  /*38f0*/  NOP ;  /* 0x0000000000007918 */ /* 0x000fe20000000000 */
[----:B---3--:R-:W-:Y:S05]  /*3900*/  EXIT ;  /* 0x000000000000794d */ /* 0x008fea0003800000 */
.L_x_49:
[----:B------:R-:W-:-:S09]  /*3910*/  UISETP.NE.OR UP2, UPT, UR8, 0x3, !UP2 ;  /* 0x000000030800788c */ /* 0x000fd2000d745670 */
[----:B------:R-:W-:Y:S05]  /*3920*/  BRA.U UP2, `(.L_x_68) ;  /* 0x0000000902c87547 */ /* 0x000fea000b800000 */
[----:B------:R-:W1:Y:S01]  /*3930*/  LDCU.64 UR6, c[0x0][0x888] ;  /* 0x00011100ff0677ac */ /* 0x000e620008000a00 */
[----:B------:R-:W2:Y:S01]  /*3940*/  LDC R0, c[0x0][0xb30] ;  /* 0x0002cc00ff007b82 */ /* 0x000ea20000000800 */
[----:B------:R-:W-:Y:S01]  /*3950*/  IMAD.MOV.U32 R30, RZ, RZ, 0x1 ;  /* 0x00000001ff1e7424 */ /* 0x000fe200078e00ff */
[----:B------:R-:W-:Y:S01]  /*3960*/  CS2R R28, SRZ ;  /* 0x00000000001c7805 */ /* 0x000fe2000001ff00 */
[----:B------:R-:W4:Y:S01]  /*3970*/  LDCU.64 UR4, c[0x0][0x890] ;  /* 0x00011200ff0477ac */ /* 0x000f220008000a00 */
[----:B------:R-:W-:Y:S01]  /*3980*/  IMAD.MOV.U32 R25, RZ, RZ, 0x1000 ;  /* 0x00001000ff197424 */ /* 0x000fe200078e00ff */
[----:B------:R-:W-:-:S03]  /*3990*/  UMOV UR8, 0x400 ;  /* 0x0000040000087882 */ /* 0x000fc60000000000 */
[----:B------:R-:W3:Y:S01]  /*39a0*/  LDC R19, c[0x0][0x370] ;  /* 0x0000dc00ff137b82 */ /* 0x000ee20000000800 */
[----:B------:R-:W-:-:S07]  /*39b0*/  UPLOP3.LUT UP1, UPT, UPT, UPT, UPT, 0x40, 0x4 ;  /* 0x000000000004789c */ /* 0x000fce0003f2e870 */
[----:B------:R-:W3:Y:S01]  /*39c0*/  LDC R2, c[0x0][0xb0c] ;  /* 0x0002c300ff027b82 */ /* 0x000ee20000000800 */
[----:B-1----:R-:W-:Y:S02]  /*39d0*/  UISETP.NE.U32.AND UP2, UPT, UR6, URZ, UPT ;  /* 0x000000ff0600728c */ /* 0x002fe4000bf45070 */
[----:B------:R-:W-:Y:S02]  /*39e0*/  ULEA UR6, UR37, UR8, 0x18 ;  /* 0x0000000825067291 */ /* 0x000fe4000f8ec0ff */
[----:B------:R-:W-:Y:S02]  /*39f0*/  UISETP.NE.AND.EX UP2, UPT, UR7, URZ, UPT, UP2 ;  /* 0x000000ff0700728c */ /* 0x000fe4000bf45320 */
[----:B------:R-:W-:Y:S01]  /*3a00*/  UIADD3 UR7, UPT, UPT, UR6, 0x50, URZ ;  /* 0x0000005006077890 */ /* 0x000fe2000fffe0ff */
[----:B------:R-:W1:Y:S01]  /*3a10*/  LDC R18, c[0x0][0xb20] ;  /* 0x0002c800ff127b82 */ /* 0x000e620000000800 */
[----:B----4-:R-:W-:Y:S01]  /*3a20*/  UISETP.NE.U32.AND UP3, UPT, UR4, URZ, UPT ;  /* 0x000000ff0400728c */ /* 0x010fe2000bf65070 */
[----:B--2---:R-:W-:Y:S01]  /*3a30*/  ISETP.NE.AND P1, PT, R0, 0x1, PT ;  /* 0x000000010000780c */ /* 0x004fe20003f25270 */
[----:B------:R-:W-:-:S02]  /*3a40*/  UPRMT UR37, UR37, 0x654, UR7 ;  /* 0x0000065425257896 */ /* 0x000fc40008000007 */
[----:B------:R-:W-:-:S03]  /*3a50*/  UISETP.NE.AND.EX UP3, UPT, UR5, URZ, UPT, UP3 ;  /* 0x000000ff0500728c */ /* 0x000fc6000bf65330 */
[----:B------:R-:W2:Y:S08]  /*3a60*/  LDC.64 R32, c[0x0][0x348] ;  /* 0x0000d200ff207b82 */ /* 0x000eb00000000a00 */
[----:B------:R-:W4:Y:S08]  /*3a70*/  LDC.64 R16, c[0x0][0xb10] ;  /* 0x0002c400ff107b82 */ /* 0x000f300000000a00 */
[----:B------:R-:W1:Y:S08]  /*3a80*/  LDC.64 R6, c[0x0][0xb18] ;  /* 0x0002c600ff067b82 */ /* 0x000e700000000a00 */
[----:B------:R-:W1:Y:S08]  /*3a90*/  LDC.64 R4, c[0x0][0xb28] ;  /* 0x0002ca00ff047b82 */ /* 0x000e700000000a00 */
[----:B---3--:R-:W1:Y:S02]  /*3aa0*/  LDC R24, c[0x0][0x374] ;  /* 0x0000dd00ff187b82 */ /* 0x008e640000000800 */
.L_x_76:
[C---:B------:R-:W-:Y:S02]  /*3ab0*/  LEA R0, R29.reuse, UR6, 0x3 ;  /* 0x000000061d007c11 */ /* 0x040fe4000f8e18ff */
[----:B------:R-:W-:Y:S02]  /*3ac0*/  SHF.L.U32 R3, R28, 0x1f, RZ ;  /* 0x0000001f1c037819 */ /* 0x000fe400000006ff */
[----:B------:R-:W-:Y:S02]  /*3ad0*/  LEA R20, R29, UR6, 0x4 ;  /* 0x000000061d147c11 */ /* 0x000fe4000f8e20ff */
[----:B---3--:R-:W3:Y:S02]  /*3ae0*/  SYNCS.PHASECHK.TRANS64.TRYWAIT P0, [R0+URZ+0x70], R3 ;  /* 0x00007003000075a7 */ /* 0x008ee400080011ff */
[----:B---3--:R-:W-:Y:S05]  /*3af0*/  @!P0 BRA `(.L_x_69) ;  /* 0x0000002c005c8947 */ /* 0x008fea0003800000 */
.L_x_125:
[----:B------:R-:W-:Y:S01]  /*3b00*/  ISETP.GE.AND P0, PT, R40, 0x1, PT ;  /* 0x000000012800780c */ /* 0x000fe20003f06270 */
[----:B------:R-:W1:Y:S01]  /*3b10*/  LDS.128 R20, [R20+0x100] ;  /* 0x0001000014147984 */ /* 0x000e620000000c00 */
[----:B------:R-:W-:Y:S01]  /*3b20*/  ISETP.NE.U32.AND P4, PT, RZ, UR4, PT ;  /* 0x00000004ff007c0c */ /* 0x000fe2000bf85070 */
[----:B---3--:R-:W-:Y:S01]  /*3b30*/  VIADD R0, R0, 0x80 ;  /* 0x0000008000007836 */ /* 0x008fe20000000000 */
[----:B------:R-:W-:Y:S02]  /*3b40*/  SHF.L.U32 R26, R30, 0x1f, RZ ;  /* 0x0000001f1e1a7819 */ /* 0x000fe400000006ff */
[----:B------:R-:W-:Y:S02]  /*3b50*/  ISETP.NE.AND.EX P4, PT, RZ, UR5, PT, P4 ;  /* 0x00000005ff007c0c */ /* 0x000fe4000bf85340 */
[----:B------:R-:W-:Y:S01]  /*3b60*/  PRMT R0, RZ, 0x654, R0 ;  /* 0x00000654ff007816 */ /* 0x000fe20000000000 */
[----:B------:R-:W-:Y:S01]  /*3b70*/  @!PT LDS RZ, [RZ] ;  /* 0x00000000fffff984 */ /* 0x000fe20000000800 */
[----:B------:R-:W-:Y:S01]  /*3b80*/  @!PT LDS RZ, [RZ] ;  /* 0x00000000fffff984 */ /* 0x000fe20000000800 */
[----:B------:R-:W-:Y:S01]  /*3b90*/  @!PT LDS RZ, [RZ] ;  /* 0x00000000fffff984 */ /* 0x000fe20000000800 */
[----:B------:R-:W-:Y:S01]  /*3ba0*/  @!PT LDS RZ, [RZ] ;  /* 0x00000000fffff984 */ /* 0x000fe20000000800 */
[----:B------:R3:W-:Y:S06]  /*3bb0*/  MEMBAR.ALL.CTA ;  /* 0x0000000000007992 */ /* 0x0007ec0000008000 */
[----:B---3--:R-:W3:Y:S02]  /*3bc0*/  FENCE.VIEW.ASYNC.S ;  /* 0x00000000000073c6 */ /* 0x008ee40000000000 */
[----:B---3--:R3:W-:Y:S01]  /*3bd0*/  SYNCS.ARRIVE.TRANS64.RED.A1T0 RZ, [R0+URZ], RZ ;  /* 0x000000ff00ff79a7 */ /* 0x0087e200081004ff */
[----:B-1----:R-:W-:Y:S11]  /*3be0*/  LOP3.LUT P3, RZ, R22, 0x1, RZ, 0xc0, !PT ;  /* 0x0000000116ff7812 */ /* 0x002ff6000786c0ff */
[----:B------:R-:W-:Y:S02]  /*3bf0*/  @!UPT UIADD3 URZ, UPT, UPT, URZ, URZ, URZ ;  /* 0x000000fffffff290 */ /* 0x000fe4000fffe0ff */
[----:B------:R-:W-:Y:S02]  /*3c00*/  @P3 MOV R13, R20 ;  /* 0x00000014000d3202 */ /* 0x000fe40000000f00 */
[----:B------:R-:W-:Y:S01]  /*3c10*/  @P3 LOP3.LUT R8, R21, 0xffff, RZ, 0xc0, !PT ;  /* 0x0000ffff15083812 */ /* 0x000fe200078ec0ff */
[----:B---3--:R-:W-:Y:S06]  /*3c20*/  @!P0 BRA `(.L_x_70) ;  /* 0x0000000000a48947 */ /* 0x008fec0003800000 */
[----:B------:R-:W-:Y:S01]  /*3c30*/  IMAD.HI.U32 R31, R24, R7, RZ ;  /* 0x00000007181f7227 */ /* 0x000fe200078e00ff */
[----:B------:R-:W-:Y:S02]  /*3c40*/  ISETP.NE.AND P0, PT, R6, 0x1, PT ;  /* 0x000000010600780c */ /* 0x000fe40003f05270 */
[----:B------:R-:W-:Y:S01]  /*3c50*/  ISETP.NE.AND P2, PT, R40, 0x1, PT ;  /* 0x000000012800780c */ /* 0x000fe20003f45270 */
[----:B----4-:R-:W-:Y:S01]  /*3c60*/  IMAD.HI.U32 R34, R19, R16, RZ ;  /* 0x0000001013227227 */ /* 0x010fe200078e00ff */
[----:B------:R-:W-:Y:S02]  /*3c70*/  SHF.R.U32.HI R31, RZ, R18, R31 ;  /* 0x00000012ff1f7219 */ /* 0x000fe4000001161f */
[----:B------:R-:W-:Y:S01]  /*3c80*/  ISETP.NE.AND P5, PT, R2, 0x1, PT ;  /* 0x000000010200780c */ /* 0x000fe20003fa5270 */
[----:B------:R-:W-:Y:S01]  /*3c90*/  IMAD.HI.U32 R36, R13, R16, RZ ;  /* 0x000000100d247227 */ /* 0x000fe200078e00ff */
[----:B------:R-:W-:Y:S02]  /*3ca0*/  SHF.R.U32.HI R34, RZ, R17, R34 ;  /* 0x00000011ff227219 */ /* 0x000fe40000011622 */
[----:B------:R-:W-:Y:S01]  /*3cb0*/  SEL R3, R24, R31, !P0 ;  /* 0x0000001f18037207 */ /* 0x000fe20004000000 */
[C---:B------:R-:W-:Y:S01]  /*3cc0*/  IMAD.HI.U32 R31, R8.reuse, R7, RZ ;  /* 0x00000007081f7227 */ /* 0x040fe200078e00ff */
[----:B------:R-:W-:Y:S02]  /*3cd0*/  SEL R11, R19, R34, !P5 ;  /* 0x00000022130b7207 */ /* 0x000fe40006800000 */
[----:B------:R-:W-:Y:S01]  /*3ce0*/  SHF.R.U32.HI R36, RZ, R17, R36 ;  /* 0x00000011ff247219 */ /* 0x000fe20000011624 */
[----:B------:R-:W-:Y:S01]  /*3cf0*/  IMAD.HI.U32 R38, R3, R4, RZ ;  /* 0x0000000403267227 */ /* 0x000fe200078e00ff */
[----:B------:R-:W-:Y:S03]  /*3d00*/  SHF.R.U32.HI R31, RZ, R18, R31 ;  /* 0x00000012ff1f7219 */ /* 0x000fe6000001161f */
[----:B------:R-:W-:Y:S01]  /*3d10*/  IMAD.HI.U32 R34, R11, R4, RZ ;  /* 0x000000040b227227 */ /* 0x000fe200078e00ff */
[----:B------:R-:W-:Y:S02]  /*3d20*/  @P2 SHF.R.U32.HI R3, RZ, R5, R38 ;  /* 0x00000005ff032219 */ /* 0x000fe40000011626 */
[----:B------:R-:W-:Y:S02]  /*3d30*/  SEL R9, R8, R31, !P0 ;  /* 0x0000001f08097207 */ /* 0x000fe40004000000 */
[----:B------:R-:W-:Y:S01]  /*3d40*/  @P2 SHF.R.U32.HI R11, RZ, R5, R34 ;  /* 0x00000005ff0b2219 */ /* 0x000fe20000011622 */
[C---:B------:R-:W-:Y:S01]  /*3d50*/  IMAD R10, R40.reuse, R3, RZ ;  /* 0x00000003280a7224 */ /* 0x040fe200078e02ff */
[----:B------:R-:W-:Y:S01]  /*3d60*/  SEL R3, R13, R36, !P5 ;  /* 0x000000240d037207 */ /* 0x000fe20006800000 */
[C---:B------:R-:W-:Y:S03]  /*3d70*/  IMAD.HI.U32 R14, R9.reuse, R4, RZ ;  /* 0x00000004090e7227 */ /* 0x040fe600078e00ff */
[----:B------:R-:W-:Y:S01]  /*3d80*/  ISETP.GE.AND P0, PT, R9, R10, PT ;  /* 0x0000000a0900720c */ /* 0x000fe20003f06270 */
[C---:B------:R-:W-:Y:S01]  /*3d90*/  IMAD R12, R40.reuse, R11, RZ ;  /* 0x0000000b280c7224 */ /* 0x040fe200078e02ff */
[-C--:B------:R-:W-:Y:S04]  /*3da0*/  SHF.R.U32.HI R14, RZ, R5.reuse, R14 ;  /* 0x00000005ff0e7219 */ /* 0x080fe8000001160e */
[----:B------:R-:W-:Y:S02]  /*3db0*/  ISETP.GE.OR P0, PT, R3, R12, P0 ;  /* 0x0000000c0300720c */ /* 0x000fe40000706670 */
[----:B------:R-:W-:Y:S05]  /*3dc0*/  SEL R15, R9, R14, !P2 ;  /* 0x0000000e090f7207 */ /* 0x000fea0005000000 */
[----:B------:R-:W-:Y:S04]  /*3dd0*/  IMAD.MOV R14, RZ, RZ, -R15 ;  /* 0x000000ffff0e7224 */ /* 0x000fe800078e0a0f */
[----:B------:R-:W-:Y:S02]  /*3de0*/  IMAD R14, R40, R14, R9 ;  /* 0x0000000e280e7224 */ /* 0x000fe400078e0209 */
[C---:B------:R-:W-:Y:S05]  /*3df0*/  @!P0 IMAD.HI.U32 R10, R3.reuse, R4, RZ ;  /* 0x00000004030a8227 */ /* 0x040fea00078e00ff */
[----:B------:R-:W-:Y:S04]  /*3e00*/  @!P0 SHF.R.U32.HI R10, RZ, R5, R10 ;  /* 0x00000005ff0a8219 */ /* 0x000fe8000001160a */
[----:B------:R-:W-:Y:S01]  /*3e10*/  @!P0 SEL R0, R3, R10, !P2 ;  /* 0x0000000a03008207 */ /* 0x000fe20005000000 */
[----:B------:R-:W-:Y:S03]  /*3e20*/  IMAD.MOV R10, RZ, RZ, -R3 ;  /* 0x000000ffff0a7224 */ /* 0x000fe600078e0a03 */
[----:B------:R-:W-:Y:S01]  /*3e30*/  @!P0 IADD3 R15, PT, PT, R15, -R0, RZ ;  /* 0x800000000f0f8210 */ /* 0x000fe20007ffe0ff */
[----:B------:R-:W-:Y:S01]  /*3e40*/  @!P0 IMAD R0, R11, R14, R0 ;  /* 0x0000000e0b008224 */ /* 0x000fe200078e0200 */
[----:B------:R-:W-:Y:S01]  /*3e50*/  IADD3 R11, PT, PT, -R9, RZ, RZ ;  /* 0x000000ff090b7210 */ /* 0x000fe20007ffe1ff */
[----:B------:R-:W-:Y:S02]  /*3e60*/  IMAD R13, R2, R10, R13 ;  /* 0x0000000a020d7224 */ /* 0x000fe400078e020d */
[----:B------:R-:W-:Y:S02]  /*3e70*/  @!P0 IMAD R9, R15, R40, R3 ;  /* 0x000000280f098224 */ /* 0x000fe400078e0203 */
[----:B------:R-:W-:Y:S02]  /*3e80*/  @!P0 IMAD.MOV.U32 R3, RZ, RZ, R0 ;  /* 0x000000ffff038224 */ /* 0x000fe400078e0000 */
[----:B------:R-:W-:Y:S02]  /*3e90*/  IMAD R8, R6, R11, R8 ;  /* 0x0000000b06087224 */ /* 0x000fe400078e0208 */
[----:B------:R-:W-:Y:S02]  /*3ea0*/  IMAD R13, R3, R2, R13 ;  /* 0x00000002030d7224 */ /* 0x000fe400078e020d */
[----:B------:R-:W-:Y:S02]  /*3eb0*/  IMAD R8, R9, R6, R8 ;  /* 0x0000000609087224 */ /* 0x000fe400078e0208 */
.L_x_70:
[----:B------:R-:W-:Y:S05]  /*3ec0*/  BRA.U UP1, `(.L_x_71) ;  /* 0x0000000101107547 */ /* 0x000fea000b800000 */
[----:B------:R-:W-:Y:S04]  /*3ed0*/  MOV R0, UR13 ;  /* 0x0000000d00007c02 */ /* 0x000fe80008000f00 */
[----:B------:R-:W-:Y:S04]  /*3ee0*/  SHF.L.U32 R3, R0, 0x1f, RZ ;  /* 0x0000001f00037819 */ /* 0x000fe800000006ff */
[----:B------:R-:W1:Y:S02]  /*3ef0*/  SYNCS.PHASECHK.TRANS64.TRYWAIT P0, [UR6+0x68], R3 ;  /* 0x00006803ff0075a7 */ /* 0x000e640008001106 */
[----:B-1----:R-:W-:Y:S05]  /*3f00*/  @!P0 BRA `(.L_x_72) ;  /* 0x00000028006c8947 */ /* 0x002fea0003800000 */
.L_x_71:
[----:B------:R-:W-:Y:S05]  /*3f10*/  BRA.U !UP3, `(.L_x_73) ;  /* 0x000000010b347547 */ /* 0x000fea000b800000 */
[----:B------:R-:W-:Y:S01]  /*3f20*/  UPLOP3.LUT UP0, UPT, UPT, UPT, UP2, 0x80, 0x8 ;  /* 0x000000000008789c */ /* 0x000fe20003f0f020 */
[----:B-1----:R-:W-:Y:S02]  /*3f30*/  HFMA2 R0, -RZ, RZ, 0, 5.9604644775390625e-08 ;  /* 0x00000001ff007431 */ /* 0x002fe400000001ff */
[----:B------:R-:W-:Y:S03]  /*3f40*/  IMAD.MOV.U32 R98, RZ, RZ, 0x1 ;  /* 0x00000001ff627424 */ /* 0x000fe600078e00ff */
[----:B------:R-:W-:Y:S05]  /*3f50*/  PLOP3.LUT P0, PT, PT, PT, UP0, 0x80, 0x8 ;  /* 0x000000000008781c */ /* 0x000fea0003f0f008 */
[----:B------:R-:W1:Y:S01]  /*3f60*/  @UP0 LDCU.64 UR8, c[0x0][0x888] ;  /* 0x00011100ff0807ac */ /* 0x000e620008000a00 */
[----:B------:R-:W-:Y:S07]  /*3f70*/  @UP0 UIMAD UR7, UR36, UR4, URZ ;  /* 0x00000004240702a4 */ /* 0x000fee000f8e02ff */
[----:B------:R-:W-:Y:S01]  /*3f80*/  @!P0 PRMT R98, R0, 0x7610, R98 ;  /* 0x0000761000628816 */ /* 0x000fe20000000062 */
[----:B-1----:R-:W-:Y:S03]  /*3f90*/  @UP0 UIMAD.WIDE UR8, UR7, 0x4, UR8 ;  /* 0x00000004070808a5 */ /* 0x002fe6000f8e0208 */
[----:B------:R-:W1:Y:S03]  /*3fa0*/  @!UP0 LDCU UR7, c[0x0][0x880] ;  /* 0x00011000ff0787ac */ /* 0x000e660008000800 */
[----:B------:R-:W-:Y:S01]  /*3fb0*/  IMAD.U32 R10, RZ, RZ, UR8 ;  /* 0x00000008ff0a7e24 */ /* 0x000fe2000f8e00ff */
[----:B------:R-:W-:Y:S05]  /*3fc0*/  MOV R11, UR9 ;  /* 0x00000009000b7c02 */ /* 0x000fea0008000f00 */
[----:B-----5:R3:W5:Y:S02]  /*3fd0*/  @P0 LDG.E R48, desc[UR40][R10.64] ;  /* 0x000000280a300981 */ /* 0x020764000c1e1900 */
[----:B-1-3--:R-:W-:Y:S07]  /*3fe0*/  @!P0 IMAD.U32 R48, RZ, RZ, UR7 ;  /* 0x00000007ff308e24 */ /* 0x00afee000f8e00ff */
.L_x_73:
[----:B-----5:R-:W-:Y:S01]  /*3ff0*/  @!P4 ISETP.EQ.AND P5, PT, R48, RZ, PT ;  /* 0x000000ff3000c20c */ /* 0x020fe20003fa2270 */
[----:B------:R-:W-:Y:S01]  /*4000*/  @!UPT UIADD3 URZ, UPT, UPT, URZ, URZ, URZ ;  /* 0x000000fffffff290 */ /* 0x000fe2000fffe0ff */
[----:B------:R-:W-:Y:S11]  /*4010*/  @!P4 BRA `(.L_x_74) ;  /* 0x000000000014c947 */ /* 0x000ff60003800000 */
[----:B------:R-:W-:Y:S02]  /*4020*/  LOP3.LUT P0, RZ, R98, 0xff, RZ, 0xc0, !PT ;  /* 0x000000ff62ff7812 */ /* 0x000fe4000780c0ff */
[----:B------:R-:W-:Y:S04]  /*4030*/  PLOP3.LUT P5, PT, PT, PT, UP0, 0x80, 0x8 ;  /* 0x000000000008781c */ /* 0x000fe80003faf008 */
[----:B------:R-:W-:Y:S07]  /*4040*/  PLOP3.LUT P5, PT, P5, PT, PT, 0x8, 0x80 ;  /* 0x000000000080781c */ /* 0x000fee0002fae170 */
[----:B------:R-:W-:Y:S11]  /*4050*/  @P0 ISETP.EQ.AND P5, PT, R48, RZ, PT ;  /* 0x000000ff3000020c */ /* 0x000ff60003fa2270 */
[----:B------:R-:W-:Y:S02]  /*4060*/  @!UPT UIADD3 URZ, UPT, UPT, URZ, URZ, URZ ;  /* 0x000000fffffff290 */ /* 0x000fe4000fffe0ff */
.L_x_74:
[----:B------:R-:W3:Y:S01]  /*4070*/  SYNCS.PHASECHK.TRANS64.TRYWAIT P4, [UR6+0x58], R26 ;  /* 0x0000581aff0075a7 */ /* 0x000ee20008081106 */
[----:B------:R-:W-:Y:S01]  /*4080*/  @P3 SHF.R.U32.HI R27, RZ, 0x10, R21 ;  /* 0x00000010ff1b3819 */ /* 0x000fe20000011615 */
[----:B------:R-:W-:Y:S01]  /*4090*/  VIADD R29, R29, 0x1 ;  /* 0x000000011d1d7836 */ /* 0x000fe20000000000 */
[----:B------:R-:W5:Y:S08]  /*40a0*/  LDC.64 R14, c[0x0][0xb10] ;  /* 0x0002c400ff0e7b82 */ /* 0x000f700000000a00 */
[----:B------:R-:W2:Y:S08]  /*40b0*/  LDC.64 R10, c[0x0][0xb18] ;  /* 0x0002c600ff0a7b82 */ /* 0x000eb00000000a00 */
[----:B-1----:R-:W1:Y:S08]  /*40c0*/  @!P1 LDC R0, c[0x0][0xb20] ;  /* 0x0002c800ff009b82 */ /* 0x002e700000000800 */
[----:B------:R-:W4:Y:S01]  /*40d0*/  @!P1 LDC R3, c[0x0][0xb0c] ;  /* 0x0002c300ff039b82 */ /* 0x000f220000000800 */
[----:B-----5:R-:W-:Y:S05]  /*40e0*/  @!P1 IMAD.HI.U32 R14, R13, R14, RZ ;  /* 0x0000000e0d0e9227 */ /* 0x020fea00078e00ff */
[----:B------:R-:W-:Y:S01]  /*40f0*/  @!P1 SHF.R.U32.HI R14, RZ, R15, R14 ;  /* 0x0000000fff0e9219 */ /* 0x000fe2000001160e */
[----:B--2---:R-:W-:Y:S01]  /*4100*/  @!P1 IMAD.HI.U32 R11, R8, R11, RZ ;  /* 0x0000000b080b9227 */ /* 0x004fe200078e00ff */
[----:B------:R-:W-:Y:S04]  /*4110*/  @!P1 ISETP.NE.AND P0, PT, R10, 0x1, PT ;  /* 0x000000010a00980c */ /* 0x000fe80003f05270 */
[----:B-1----:R-:W-:Y:S02]  /*4120*/  @!P1 SHF.R.U32.HI R9, RZ, R0, R11 ;  /* 0x00000000ff099219 */ /* 0x002fe4000001160b */
[----:B----4-:R-:W-:Y:S02]  /*4130*/  @!P1 ISETP.NE.AND P2, PT, R3, 0x1, PT ;  /* 0x000000010300980c */ /* 0x010fe40003f45270 */
[----:B------:R-:W-:Y:S02]  /*4140*/  @!P1 SEL R9, R8, R9, !P0 ;  /* 0x0000000908099207 */ /* 0x000fe40004000000 */
[----:B------:R-:W-:Y:S02]  /*4150*/  ELECT P0, URZ, PT ;  /* 0x0000000000ff782f */ /* 0x000fe40003800000 */
[----:B------:R-:W-:Y:S05]  /*4160*/  @!P1 SEL R14, R13, R14, !P2 ;  /* 0x0000000e0d0e9207 */ /* 0x000fea0005000000 */
[----:B------:R-:W-:Y:S02]  /*4170*/  @!P1 IMAD.IADD R0, R9, 0x1, -R14 ;  /* 0x0000000109009824 */ /* 0x000fe400078e0a0e */
[----:B------:R-:W-:Y:S02]  /*4180*/  @!P1 IMAD.IADD R9, R14, 0x1, -R9 ;  /* 0x000000010e099824 */ /* 0x000fe400078e0a09 */
[----:B------:R-:W-:Y:S02]  /*4190*/  @!P1 IMAD R13, R0, R3, R13 ;  /* 0x00000003000d9224 */ /* 0x000fe400078e020d */
[----:B------:R-:W-:Y:S01]  /*41a0*/  @!P1 IMAD R8, R9, R10, R8 ;  /* 0x0000000a09089224 */ /* 0x000fe200078e0208 */
[----:B---3--:R-:W-:Y:S06]  /*41b0*/  @!P4 BRA `(.L_x_75) ;  /* 0x0000002400d8c947 */ /* 0x008fec0003800000 */
.L_x_128:
[----:B------:R-:W-:Y:S01]  /*41c0*/  PLOP3.LUT P5, PT, P5, P0, PT, 0xf2, 0x2f ;  /* 0x00000000002f781c */ /* 0x000fe20002fa1e72 */
[----:B------:R-:W-:Y:S01]  /*41d0*/  UMOV UR14, 0x0 ;  /* 0x00000000000e7882 */ /* 0x000fe20000000000 */
[----:B------:R-:W-:Y:S01]  /*41e0*/  LOP3.LUT R30, R30, 0x1, RZ, 0x3c, !PT ;  /* 0x000000011e1e7812 */ /* 0x000fe200078e3cff */
[----:B------:R-:W-:Y:S01]  /*41f0*/  UMOV UR15, 0x10000000 ;  /* 0x10000000000f7882 */ /* 0x000fe20000000000 */
[----:B------:R-:W-:Y:S01]  /*4200*/  UMOV UR12, UR36 ;  /* 0x00000024000c7c82 */ /* 0x000fe20008000000 */
[----:B------:R-:W-:Y:S08]  /*4210*/  @P3 R2UR UR36, R27 ;  /* 0x000000001b2432ca */ /* 0x000ff000000e0000 */
[----:B-1----:R-:W-:Y:S01]  /*4220*/  @!P5 IADD3 R3, P0, PT, R32, 0x580, RZ ;  /* 0x000005802003d810 */ /* 0x002fe20007f1e0ff */
[----:B------:R-:W-:Y:S01]  /*4230*/  @!P5 IMAD.SHL.U32 R97, R97, 0x40, RZ ;  /* 0x000000406161d824 */ /* 0x000fe200078e00ff */
[----:B------:R-:W-:Y:S01]  /*4240*/  VOTEU.ALL UP1, P5 ;  /* 0x0000000000ff7886 */ /* 0x000fe20002820000 */
[----:B------:R-:W-:Y:S01]  /*4250*/  @!P5 IMAD.SHL.U32 R99, R99, 0x40, RZ ;  /* 0x000000406363d824 */ /* 0x000fe200078e00ff */
[----:B------:R-:W-:Y:S01]  /*4260*/  @!P5 R2UR UR8, R3 ;  /* 0x000000000308d2ca */ /* 0x000fe200000e0000 */
[----:B------:R-:W-:Y:S01]  /*4270*/  @!P5 IMAD.X R0, RZ, RZ, R33, P0 ;  /* 0x000000ffff00d224 */ /* 0x000fe200000e0621 */
[----:B------:R-:W-:Y:S01]  /*4280*/  @!P5 R2UR UR10, R97 ;  /* 0x00000000610ad2ca */ /* 0x000fe200000e0000 */
[----:B------:R-:W-:Y:S01]  /*4290*/  @!UP1 UIADD3 UR9, UPT, UPT, UR6, 0x50, URZ ;  /* 0x0000005006099890 */ /* 0x000fe2000fffe0ff */
[----:B------:R-:W-:Y:S01]  /*42a0*/  @!P5 R2UR UR11, R99 ;  /* 0x00000000630bd2ca */ /* 0x000fe200000e0000 */
[----:B------:R-:W-:Y:S01]  /*42b0*/  IMAD.IADD R97, R8, 0x1, R81 ;  /* 0x0000000108617824 */ /* 0x000fe200078e0251 */
[----:B------:R-:W-:Y:S01]  /*42c0*/  @!P5 R2UR UR7, R0 ;  /* 0x000000000007d2ca */ /* 0x000fe200000e0000 */
[----:B------:R-:W-:Y:S01]  /*42d0*/  IMAD.IADD R99, R13, 0x1, R96 ;  /* 0x000000010d637824 */ /* 0x000fe200078e0260 */
[C---:B------:R-:W-:Y:S04]  /*42e0*/  ISETP.NE.AND P0, PT, R29.reuse, 0x2, PT ;  /* 0x000000021d00780c */ /* 0x040fe80003f05270 */
[----:B------:R-:W-:Y:S01]  /*42f0*/  SEL R3, RZ, 0x1, P0 ;  /* 0x00000001ff037807 */ /* 0x000fe20000000000 */
[----:B------:R-:W-:Y:S01]  /*4300*/  IMAD.U32 R10, RZ, RZ, UR8 ;  /* 0x00000008ff0a7e24 */ /* 0x000fe2000f8e00ff */
[----:B------:R-:W-:Y:S01]  /*4310*/  @!UP1 UIADD3 UR8, UPT, UPT, UR6, 0x200, URZ ;  /* 0x0000020006089890 */ /* 0x000fe2000fffe0ff */
[----:B------:R-:W-:Y:S01]  /*4320*/  SEL R29, R29, RZ, P0 ;  /* 0x000000ff1d1d7207 */ /* 0x000fe20000000000 */
[----:B------:R-:W-:Y:S01]  /*4330*/  VOTEU.ALL UP1, P5 ;  /* 0x0000000000ff7886 */ /* 0x000fe20002820000 */
[----:B------:R-:W-:Y:S02]  /*4340*/  LOP3.LUT R28, R28, R3, RZ, 0x3c, !PT ;  /* 0x000000031c1c7212 */ /* 0x000fe400078e3cff */
[----:B------:R-:W-:Y:S01]  /*4350*/  IMAD.U32 R11, RZ, RZ, UR7 ;  /* 0x00000007ff0b7e24 */ /* 0x000fe2000f8e00ff */
[----:B------:R-:W-:Y:S04]  /*4360*/  @!P5 R2UR UR16, R10 ;  /* 0x000000000a10d2ca */ /* 0x000fe800000e0000 */
[----:B------:R-:W-:Y:S11]  /*4370*/  @!P5 R2UR UR17, R11 ;  /* 0x000000000b11d2ca */ /* 0x000ff600000e0000 */
[----:B------:R-:W-:Y:S02]  /*4380*/  @!UPT UIADD3 URZ, UPT, UPT, URZ, URZ, URZ ;  /* 0x000000fffffff290 */ /* 0x000fe4000fffe0ff */
[----:B------:R3:W-:Y:S01]  /*4390*/  @!UP1 UTMALDG.3D [UR8], [UR16], desc[UR14] ;  /* 0x00000e08100095b4 */ /* 0x0007e20008011000 */
[----:B------:R3:W-:Y:S01]  /*43a0*/  @!P5 SYNCS.ARRIVE.TRANS64.RED.A0TR RZ, [UR6+0x50], R25 ;  /* 0x00005019ffffd9a7 */ /* 0x0007e20008300406 */
[----:B------:R-:W-:Y:S01]  /*43b0*/  UPLOP3.LUT UP1, UPT, UPT, UPT, UPT, 0x80, 0x8 ;  /* 0x000000000008789c */ /* 0x000fe20003f2f070 */
[----:B------:R-:W-:Y:S01]  /*43c0*/  SYNCS.ARRIVE.TRANS64.RED.A1T0 RZ, [UR37], RZ ;  /* 0x000000ffffff79a7 */ /* 0x000fe20008100425 */
[----:B------:R-:W-:Y:S09]  /*43d0*/  @P3 BRA `(.L_x_76) ;  /* 0xfffffff400b43947 */ /* 0x000ff2000383ffff */
[----:B------:R-:W-:Y:S07]  /*43e0*/  MOV R0, UR6 ;  /* 0x0000000600007c02 */ /* 0x000fee0008000f00 */
.L_x_77:
[----:B-1----:R-:W-:-:S04]  /*43f0*/  SHF.L.U32 R3, R30, 0x1f, RZ ;  /* 0x0000001f1e037819 */ /* 0x002fc800000006ff */
[----:B------:R1:W2:Y:S03]  /*4400*/  SYNCS.PHASECHK.TRANS64.TRYWAIT P0, [R0+URZ+0x58], R3 ;  /* 0x00005803000075a7 */ /* 0x0002a600080011ff */
[----:B--2---:R-:W-:Y:S05]  /*4410*/  @!P0 NANOSLEEP.SYNCS 0x989680 ;  /* 0x009896800000895d */ /* 0x004fea0003900000 */
[----:B------:R-:W2:Y:S02]  /*4420*/  @!P0 SYNCS.PHASECHK.TRANS64 P0, [R0+URZ+0x58], R3 ;  /* 0x00005803000085a7 */ /* 0x000ea400080010ff */
[----:B--23--:R-:W-:Y:S05]  /*4430*/  @P0 EXIT ;  /* 0x000000000000094d */ /* 0x00cfea0003800000 */
[----:B------:R-:W-:Y:S05]  /*4440*/  BRA `(.L_x_77) ;  /* 0xfffffffc00e87947 */ /* 0x000fea000383ffff */
.L_x_68:
[----:B------:R-:W-:-:S06]  /*4450*/  UISETP.GE.AND UP1, UPT, UR8, 0x4, UPT ;  /* 0x000000040800788c */ /* 0x000fcc000bf26270 */
[----:B------:R-:W-:-:S13]  /*4460*/  PLOP3.LUT P0, PT, PT, PT, UP1, 0x80, 0x8 ;  /* 0x000000000008781c */ /* 0x000fda0003f0f018 */
[----:B------:R-:W-:Y:S05]  /*4470*/  @!P0 EXIT ;  /* 0x000000000000894d */ /* 0x000fea0003800000 */
[----:B------:R-:W-:Y:S01]  /*4480*/  BAR.SYNC.DEFER_BLOCKING 0x6, 0xa0 ;  /* 0x0182800000007b1d */ /* 0x000fe20000010000 */
[C---:B------:R-:W-:Y:S02]  /*4490*/  IMAD.SHL.U32 R5, R103.reuse, 0x40, RZ ;  /* 0x0000004067057824 */ /* 0x040fe400078e00ff */
[----:B------:R-:W-:Y:S02]  /*44a0*/  HFMA2 R113, -RZ, RZ, 0, 0 ;  /* 0x00000000ff717431 */ /* 0x000fe400000001ff */
[C---:B------:R-:W-:Y:S01]  /*44b0*/  IMAD.SHL.U32 R0, R103.reuse, 0x20, RZ ;  /* 0x0000002067007824 */ /* 0x040fe200078e00ff */
[----:B------:R-:W-:Y:S01]  /*44c0*/  CS2R R108, SRZ ;  /* 0x00000000006c7805 */ /* 0x000fe2000001ff00 */
[----:B------:R-:W-:Y:S01]  /*44d0*/  IMAD.SHL.U32 R105, R103, 0x8, RZ ;  /* 0x0000000867697824 */ /* 0x000fe200078e00ff */
[----:B------:R-:W-:Y:S01]  /*44e0*/  UMOV UR43, 0x400 ;  /* 0x00000400002b7882 */ /* 0x000fe20000000000 */
[----:B------:R-:W-:Y:S01]  /*44f0*/  LOP3.LUT R2, R5, 0x180, RZ, 0xc0, !PT ;  /* 0x0000018005027812 */ /* 0x000fe200078ec0ff */
[----:B------:R-:W-:Y:S01]  /*4500*/  ULEA UR43, UR37, UR43, 0x18 ;  /* 0x0000002b252b7291 */ /* 0x000fe2000f8ec0ff */
[----:B------:R-:W1:Y:S01]  /*4510*/  LDC R101, c[0x0][0x370] ;  /* 0x0000dc00ff657b82 */ /* 0x000e620000000800 */
[----:B------:R-:W-:Y:S01]  /*4520*/  LOP3.LUT R0, R0, 0xc00, RZ, 0xc0, !PT ;  /* 0x00000c0000007812 */ /* 0x000fe200078ec0ff */
[C---:B------:R-:W-:Y:S01]  /*4530*/  IMAD.U32 R46, R103.reuse, 0x10000, RZ ;  /* 0x00010000672e7824 */ /* 0x040fe200078e00ff */
[----:B------:R-:W-:Y:S01]  /*4540*/  LOP3.LUT R105, R2, 0x30, R105, 0xf8, !PT ;  /* 0x0000003002697812 */ /* 0x000fe200078ef869 */
[C---:B------:R-:W-:Y:S01]  /*4550*/  IMAD.SHL.U32 R2, R103.reuse, 0x2, RZ ;  /* 0x0000000267027824 */ /* 0x040fe200078e00ff */
[--C-:B------:R-:W-:Y:S01]  /*4560*/  LOP3.LUT R0, R0, 0x40, R5.reuse, 0xf8, !PT ;  /* 0x0000004000007812 */ /* 0x100fe200078ef805 */
[----:B------:R-:W-:Y:S01]  /*4570*/  IMAD.SHL.U32 R104, R103, 0x10, RZ ;  /* 0x0000001067687824 */ /* 0x000fe200078e00ff */
[----:B------:R-:W-:Y:S01]  /*4580*/  UIADD3 UR4, UPT, UPT, UR43, 0x1200, URZ ;  /* 0x000012002b047890 */ /* 0x000fe2000fffe0ff */
[----:B------:R-:W2:Y:S01]  /*4590*/  LDC R42, c[0x0][0xb0c] ;  /* 0x0002c300ff2a7b82 */ /* 0x000ea20000000800 */
[----:B------:R-:W-:Y:S01]  /*45a0*/  LOP3.LUT R105, R105, 0x20, R2, 0x78, !PT ;  /* 0x0000002069697812 */ /* 0x000fe200078e7802 */
[----:B------:R-:W-:Y:S01]  /*45b0*/  IMAD.MOV.U32 R44, RZ, RZ, RZ ;  /* 0x000000ffff2c7224 */ /* 0x000fe200078e00ff */
[----:B------:R-:W-:Y:S01]  /*45c0*/  LOP3.LUT R0, R0, 0x200, R5, 0xf8, !PT ;  /* 0x0000020000007812 */ /* 0x000fe200078ef805 */
[----:B------:R-:W-:Y:S01]  /*45d0*/  IMAD.MOV.U32 R110, RZ, RZ, RZ ;  /* 0x000000ffff6e7224 */ /* 0x000fe200078e00ff */
[----:B------:R-:W-:Y:S01]  /*45e0*/  LOP3.LUT R46, R46, 0x600000, RZ, 0xc0, !PT ;  /* 0x006000002e2e7812 */ /* 0x000fe200078ec0ff */
[----:B------:R-:W-:Y:S01]  /*45f0*/  IMAD.U32 R111, RZ, RZ, UR4 ;  /* 0x00000004ff6f7e24 */ /* 0x000fe2000f8e00ff */
[----:B------:R-:W4:Y:S01]  /*4600*/  LDS R3, [UR43+0x120] ;  /* 0x0001202bff037984 */ /* 0x000f220008000800 */
[----:B------:R-:W1:Y:S01]  /*4610*/  LDC R100, c[0x0][0xb20] ;  /* 0x0002c800ff647b82 */ /* 0x000e620000000800 */
[----:B------:R-:W-:Y:S01]  /*4620*/  LOP3.LUT R105, R0, R105, RZ, 0xfc, !PT ;  /* 0x0000006900697212 */ /* 0x000fe200078efcff */
[----:B------:R-:W1:Y:S01]  /*4630*/  LDCU.64 UR46, c[0x0][0x348] ;  /* 0x00006900ff2e77ac */ /* 0x000e620008000a00 */
[----:B------:R-:W-:-:S02]  /*4640*/  LOP3.LUT R104, R104, 0x20, RZ, 0xc0, !PT ;  /* 0x0000002068687812 */ /* 0x000fc400078ec0ff */
[----:B------:R-:W-:Y:S01]  /*4650*/  IADD3 R5, PT, PT, R105, UR43, RZ ;  /* 0x0000002b69057c10 */ /* 0x000fe2000fffe0ff */
[----:B------:R-:W1:Y:S02]  /*4660*/  LDCU.64 UR38, c[0x0][0x888] ;  /* 0x00011100ff2677ac */ /* 0x000e640008000a00 */
[----:B------:R-:W1:Y:S01]  /*4670*/  LDC R41, c[0x0][0xb30] ;  /* 0x0002cc00ff297b82 */ /* 0x000e620000000800 */
[----:B------:R-:W-:Y:S01]  /*4680*/  IADD3 R104, PT, PT, -R104, 0x200, R5 ;  /* 0x0000020068687810 */ /* 0x000fe20007ffe105 */
[----:B------:R-:W-:-:S06]  /*4690*/  UIADD3 UR42, UPT, UPT, UR43, 0x200, URZ ;  /* 0x000002002b2a7890 */ /* 0x000fcc000fffe0ff */
[----:B------:R-:W1:Y:S08]  /*46a0*/  LDC.64 R90, c[0x0][0xb10] ;  /* 0x0002c400ff5a7b82 */ /* 0x000e700000000a00 */
[----:B------:R-:W1:Y:S08]  /*46b0*/  LDC.64 R38, c[0x0][0xb18] ;  /* 0x0002c600ff267b82 */ /* 0x000e700000000a00 */
[----:B------:R-:W1:Y:S01]  /*46c0*/  LDC.64 R86, c[0x0][0x888] ;  /* 0x00022200ff567b82 */ /* 0x000e620000000a00 */
[----:B----4-:R-:W-:-:S07]  /*46d0*/  IMAD.IADD R46, R3, 0x1, R46 ;  /* 0x00000001032e7824 */ /* 0x010fce00078e022e */
[----:B------:R-:W4:Y:S08]  /*46e0*/  LDC.64 R36, c[0x0][0xb28] ;  /* 0x0002ca00ff247b82 */ /* 0x000f300000000a00 */
[----:B------:R-:W1:Y:S08]  /*46f0*/  LDC.64 R88, c[0x0][0x890] ;  /* 0x00022400ff587b82 */ /* 0x000e700000000a00 */
[----:B------:R-:W1:Y:S08]  /*4700*/  LDC.64 R84, c[0x0][0x8b0] ;  /* 0x00022c00ff547b82 */ /* 0x000e700000000a00 */
[----:B------:R-:W1:Y:S08]  /*4710*/  LDC.64 R82, c[0x0][0x8a8] ;  /* 0x00022a00ff527b82 */ /* 0x000e700000000a00 */
[----:B--2---:R-:W1:Y:S02]  /*4720*/  LDC R102, c[0x0][0x374] ;  /* 0x0000dd00ff667b82 */ /* 0x004e640000000800 */
.L_x_95:
[----:B------:R-:W-:Y:S02]  /*4730*/  LEA R0, R113, UR43, 0x3 ;  /* 0x0000002b71007c11 */ /* 0x000fe4000f8e18ff */
[----:B------:R-:W-:Y:S02]  /*4740*/  SHF.L.U32 R3, R109, 0x1f, RZ ;  /* 0x0000001f6d037819 */ /* 0x000fe400000006ff */
[----:B------:R-:W-:Y:S02]  /*4750*/  LEA R16, R113, UR43, 0x4 ;  /* 0x0000002b71107c11 */ /* 0x000fe4000f8e20ff */
[----:B--2---:R-:W2:Y:S02]  /*4760*/  SYNCS.PHASECHK.TRANS64.TRYWAIT P0, [R0+URZ+0x70], R3 ;  /* 0x00007003000075a7 */ /* 0x004ea400080011ff */
[----:B-12---:R-:W-:Y:S05]  /*4770*/  @!P0 BRA `(.L_x_78) ;  /* 0x0000002000808947 */ /* 0x006fea0003800000 */
.L_x_129:
[----:B------:R-:W4:Y:S01]  /*4780*/  LDC.64 R12, c[0x0][0xb10] ;  /* 0x0002c400ff0c7b82 */ /* 0x000f220000000a00 */
[----:B------:R-:W4:Y:S01]  /*4790*/  LDS.128 R16, [R16+0x100] ;  /* 0x0001000010107984 */ /* 0x000f220000000c00 */
[----:B-1----:R-:W-:Y:S01]  /*47a0*/  ISETP.NE.AND P1, PT, R41, 0x1, PT ;  /* 0x000000012900780c */ /* 0x002fe20003f25270 */
[----:B--2---:R-:W-:Y:S01]  /*47b0*/  VIADD R0, R0, 0x80 ;  /* 0x0000008000007836 */ /* 0x004fe20000000000 */
[----:B---3--:R-:W-:Y:S04]  /*47c0*/  ISETP.GE.AND P0, PT, R40, 0x1, PT ;  /* 0x000000012800780c */ /* 0x008fe80003f06270 */
[----:B------:R-:W1:Y:S01]  /*47d0*/  LDC.64 R10, c[0x0][0xb18] ;  /* 0x0002c600ff0a7b82 */ /* 0x000e620000000a00 */
[----:B------:R-:W-:Y:S01]  /*47e0*/  PRMT R0, RZ, 0x654, R0 ;  /* 0x00000654ff007816 */ /* 0x000fe20000000000 */
[----:B------:R-:W-:Y:S01]  /*47f0*/  @!PT LDS RZ, [RZ] ;  /* 0x00000000fffff984 */ /* 0x000fe20000000800 */
[----:B------:R-:W-:Y:S01]  /*4800*/  @!PT LDS RZ, [RZ] ;  /* 0x00000000fffff984 */ /* 0x000fe20000000800 */
[----:B------:R-:W-:Y:S01]  /*4810*/  @!PT LDS RZ, [RZ] ;  /* 0x00000000fffff984 */ /* 0x000fe20000000800 */
[----:B------:R-:W-:Y:S01]  /*4820*/  @!PT LDS RZ, [RZ] ;  /* 0x00000000fffff984 */ /* 0x000fe20000000800 */
[----:B------:R2:W-:Y:S06]  /*4830*/  MEMBAR.ALL.CTA ;  /* 0x0000000000007992 */ /* 0x0005ec0000008000 */
[----:B--2---:R-:W2:Y:S01]  /*4840*/  FENCE.VIEW.ASYNC.S ;  /* 0x00000000000073c6 */ /* 0x004ea20000000000 */
[----:B------:R-:W3:Y:S08]  /*4850*/  @!P1 LDC R14, c[0x0][0xb20] ;  /* 0x0002c800ff0e9b82 */ /* 0x000ef00000000800 */
[----:B------:R-:W1:Y:S01]  /*4860*/  @!P1 LDC R9, c[0x0][0xb0c] ;  /* 0x0002c300ff099b82 */ /* 0x000e620000000800 */
[----:B--2---:R2:W-:Y:S01]  /*4870*/  SYNCS.ARRIVE.TRANS64.RED.A1T0 RZ, [R0+URZ], RZ ;  /* 0x000000ff00ff79a7 */ /* 0x0045e200081004ff */
[----:B----4-:R-:W-:Y:S04]  /*4880*/  LOP3.LUT P4, RZ, R18, 0x1, RZ, 0xc0, !PT ;  /* 0x0000000112ff7812 */ /* 0x010fe8000788c0ff */
[----:B------:R-:W-:Y:S09]  /*4890*/  P2R R112, PR, RZ, 0x10 ;  /* 0x00000010ff707803 */ /* 0x000ff20000000000 */
[----:B------:R-:W-:Y:S02]  /*48a0*/  @P4 MOV R45, R16 ;  /* 0x00000010002d4202 */ /* 0x000fe40000000f00 */
[----:B------:R-:W-:Y:S01]  /*48b0*/  @P4 LOP3.LUT R43, R17, 0xffff, RZ, 0xc0, !PT ;  /* 0x0000ffff112b4812 */ /* 0x000fe200078ec0ff */
[----:B--2---:R-:W-:Y:S06]  /*48c0*/  @!P0 BRA `(.L_x_79) ;  /* 0x0000000000a48947 */ /* 0x004fec0003800000 */
[----:B------:R-:W-:Y:S01]  /*48d0*/  IMAD.HI.U32 R21, R102, R39, RZ ;  /* 0x0000002766157227 */ /* 0x000fe200078e00ff */
[----:B------:R-:W-:Y:S02]  /*48e0*/  ISETP.NE.AND P0, PT, R38, 0x1, PT ;  /* 0x000000012600780c */ /* 0x000fe40003f05270 */
[----:B------:R-:W-:Y:S01]  /*48f0*/  ISETP.NE.AND P2, PT, R40, 0x1, PT ;  /* 0x000000012800780c */ /* 0x000fe20003f45270 */
[----:B------:R-:W-:Y:S01]  /*4900*/  IMAD.HI.U32 R20, R101, R90, RZ ;  /* 0x0000005a65147227 */ /* 0x000fe200078e00ff */
[----:B------:R-:W-:Y:S02]  /*4910*/  SHF.R.U32.HI R21, RZ, R100, R21 ;  /* 0x00000064ff157219 */ /* 0x000fe40000011615 */
[----:B------:R-:W-:Y:S01]  /*4920*/  ISETP.NE.AND P3, PT, R42, 0x1, PT ;  /* 0x000000012a00780c */ /* 0x000fe20003f65270 */
[----:B------:R-:W-:Y:S01]  /*4930*/  IMAD.HI.U32 R24, R45, R90, RZ ;  /* 0x0000005a2d187227 */ /* 0x000fe200078e00ff */
[----:B------:R-:W-:Y:S02]  /*4940*/  SHF.R.U32.HI R20, RZ, R91, R20 ;  /* 0x0000005bff147219 */ /* 0x000fe40000011614 */
[----:B------:R-:W-:Y:S01]  /*4950*/  SEL R3, R102, R21, !P0 ;  /* 0x0000001566037207 */ /* 0x000fe20004000000 */
[----:B------:R-:W-:Y:S01]  /*4960*/  IMAD.HI.U32 R21, R43, R39, RZ ;  /* 0x000000272b157227 */ /* 0x000fe200078e00ff */
[----:B------:R-:W-:Y:S02]  /*4970*/  SEL R7, R101, R20, !P3 ;  /* 0x0000001465077207 */ /* 0x000fe40005800000 */
[----:B------:R-:W-:Y:S01]  /*4980*/  SHF.R.U32.HI R24, RZ, R91, R24 ;  /* 0x0000005bff187219 */ /* 0x000fe20000011618 */
[-C--:B------:R-:W-:Y:S04]  /*4990*/  IMAD.HI.U32 R20, R3, R36.reuse, RZ ;  /* 0x0000002403147227 */ /* 0x080fe800078e00ff */
[----:B------:R-:W-:Y:S01]  /*49a0*/  IMAD.HI.U32 R22, R7, R36, RZ ;  /* 0x0000002407167227 */ /* 0x000fe200078e00ff */
[-C--:B------:R-:W-:Y:S02]  /*49b0*/  @P2 SHF.R.U32.HI R3, RZ, R37.reuse, R20 ;  /* 0x00000025ff032219 */ /* 0x080fe40000011614 */
[----:B------:R-:W-:Y:S02]  /*49c0*/  SHF.R.U32.HI R20, RZ, R100, R21 ;  /* 0x00000064ff147219 */ /* 0x000fe40000011615 */
[----:B------:R-:W-:Y:S01]  /*49d0*/  @P2 SHF.R.U32.HI R7, RZ, R37, R22 ;  /* 0x00000025ff072219 */ /* 0x000fe20000011616 */
[C---:B------:R-:W-:Y:S01]  /*49e0*/  IMAD R2, R40.reuse, R3, RZ ;  /* 0x0000000328027224 */ /* 0x040fe200078e02ff */
[----:B------:R-:W-:Y:S02]  /*49f0*/  SEL R5, R43, R20, !P0 ;  /* 0x000000142b057207 */ /* 0x000fe40004000000 */
[----:B------:R-:W-:Y:S01]  /*4a00*/  SEL R3, R45, R24, !P3 ;  /* 0x000000182d037207 */ /* 0x000fe20005800000 */
[----:B------:R-:W-:Y:S01]  /*4a10*/  IMAD R4, R40, R7, RZ ;  /* 0x0000000728047224 */ /* 0x000fe200078e02ff */
[C---:B------:R-:W-:Y:S01]  /*4a20*/  ISETP.GE.AND P0, PT, R5.reuse, R2, PT ;  /* 0x000000020500720c */ /* 0x040fe20003f06270 */
[----:B------:R-:W-:Y:S03]  /*4a30*/  IMAD.HI.U32 R6, R5, R36, RZ ;  /* 0x0000002405067227 */ /* 0x000fe600078e00ff */
[----:B------:R-:W-:Y:S01]  /*4a40*/  ISETP.GE.OR P0, PT, R3, R4, P0 ;  /* 0x000000040300720c */ /* 0x000fe20000706670 */
[----:B------:R-:W-:Y:S01]  /*4a50*/  IMAD.MOV R4, RZ, RZ, -R3 ;  /* 0x000000ffff047224 */ /* 0x000fe200078e0a03 */
[-C--:B------:R-:W-:Y:S03]  /*4a60*/  SHF.R.U32.HI R6, RZ, R37.reuse, R6 ;  /* 0x00000025ff067219 */ /* 0x080fe60000011606 */
[----:B------:R-:W-:Y:S01]  /*4a70*/  IMAD R45, R42, R4, R45 ;  /* 0x000000042a2d7224 */ /* 0x000fe200078e022d */
[----:B------:R-:W-:Y:S05]  /*4a80*/  SEL R15, R5, R6, !P2 ;  /* 0x00000006050f7207 */ /* 0x000fea0005000000 */
[----:B------:R-:W-:Y:S02]  /*4a90*/  IMAD.MOV R6, RZ, RZ, -R15 ;  /* 0x000000ffff067224 */ /* 0x000fe400078e0a0f */
[C---:B------:R-:W-:Y:S04]  /*4aa0*/  @!P0 IMAD.HI.U32 R2, R3.reuse, R36, RZ ;  /* 0x0000002403028227 */ /* 0x040fe800078e00ff */
[----:B------:R-:W-:Y:S01]  /*4ab0*/  IMAD R6, R40, R6, R5 ;  /* 0x0000000628067224 */ /* 0x000fe200078e0205 */
[----:B------:R-:W-:Y:S04]  /*4ac0*/  @!P0 SHF.R.U32.HI R2, RZ, R37, R2 ;  /* 0x00000025ff028219 */ /* 0x000fe80000011602 */
[----:B------:R-:W-:Y:S02]  /*4ad0*/  @!P0 SEL R0, R3, R2, !P2 ;  /* 0x0000000203008207 */ /* 0x000fe40005000000 */
[----:B------:R-:W-:Y:S02]  /*4ae0*/  IADD3 R2, PT, PT, -R5, RZ, RZ ;  /* 0x000000ff05027210 */ /* 0x000fe40007ffe1ff */
[----:B------:R-:W-:Y:S01]  /*4af0*/  @!P0 IADD3 R8, PT, PT, R15, -R0, RZ ;  /* 0x800000000f088210 */ /* 0x000fe20007ffe0ff */
[----:B------:R-:W-:Y:S02]  /*4b00*/  @!P0 IMAD R0, R7, R6, R0 ;  /* 0x0000000607008224 */ /* 0x000fe400078e0200 */
[----:B------:R-:W-:Y:S02]  /*4b10*/  IMAD R43, R38, R2, R43 ;  /* 0x00000002262b7224 */ /* 0x000fe400078e022b */
[----:B------:R-:W-:Y:S02]  /*4b20*/  @!P0 IMAD R5, R8, R40, R3 ;  /* 0x0000002808058224 */ /* 0x000fe400078e0203 */
[----:B------:R-:W-:Y:S04]  /*4b30*/  @!P0 IMAD.MOV.U32 R3, RZ, RZ, R0 ;  /* 0x000000ffff038224 */ /* 0x000fe800078e0000 */
[----:B------:R-:W-:Y:S02]  /*4b40*/  IMAD R45, R3, R42, R45 ;  /* 0x0000002a032d7224 */ /* 0x000fe400078e022d */
[----:B------:R-:W-:Y:S07]  /*4b50*/  IMAD R43, R5, R38, R43 ;  /* 0x00000026052b7224 */ /* 0x000fee00078e022b */
.L_x_79:
[----:B------:R-:W-:Y:S01]  /*4b60*/  @!P1 IMAD.HI.U32 R0, R45, R12, RZ ;  /* 0x0000000c2d009227 */ /* 0x000fe200078e00ff */
[----:B-1----:R-:W-:Y:S01]  /*4b70*/  @!P1 ISETP.NE.AND P0, PT, R10, 0x1, PT ;  /* 0x000000010a00980c */ /* 0x002fe20003f05270 */
[----:B------:R-:W-:Y:S01]  /*4b80*/  ULOP3.LUT UP0, URZ, UR42, 0x1b0, URZ, 0xc0, !UPT ;  /* 0x000001b02aff7892 */ /* 0x000fe2000f80c0ff */
[----:B------:R-:W-:Y:S01]  /*4b90*/  @!P1 ISETP.NE.AND P2, PT, R9, 0x1, PT ;  /* 0x000000010900980c */ /* 0x000fe20003f45270 */
[----:B------:R-:W-:Y:S01]  /*4ba0*/  @!P1 IMAD.HI.U32 R3, R43, R11, RZ ;  /* 0x0000000b2b039227 */ /* 0x000fe200078e00ff */
[----:B------:R-:W-:Y:S02]  /*4bb0*/  @!P1 SHF.R.U32.HI R0, RZ, R13, R0 ;  /* 0x0000000dff009219 */ /* 0x000fe40000011600 */
[----:B------:R-:W-:Y:S01]  /*4bc0*/  @P4 SHF.R.U32.HI R107, RZ, 0x10, R17 ;  /* 0x00000010ff6b4819 */ /* 0x000fe20000011611 */
[----:B------:R-:W-:Y:S01]  /*4bd0*/  VIADD R113, R113, 0x1 ;  /* 0x0000000171717836 */ /* 0x000fe20000000000 */
[----:B---3--:R-:W-:Y:S02]  /*4be0*/  @!P1 SHF.R.U32.HI R2, RZ, R14, R3 ;  /* 0x0000000eff029219 */ /* 0x008fe40000011603 */
[----:B------:R-:W-:Y:S02]  /*4bf0*/  @!P1 SEL R3, R45, R0, !P2 ;  /* 0x000000002d039207 */ /* 0x000fe40005000000 */
[----:B------:R-:W-:Y:S05]  /*4c00*/  @!P1 SEL R2, R43, R2, !P0 ;  /* 0x000000022b029207 */ /* 0x000fea0004000000 */
[----:B------:R-:W-:Y:S02]  /*4c10*/  @!P1 IMAD.IADD R0, R2, 0x1, -R3 ;  /* 0x0000000102009824 */ /* 0x000fe400078e0a03 */
[----:B------:R-:W-:Y:S02]  /*4c20*/  @!P1 IMAD.IADD R2, R3, 0x1, -R2 ;  /* 0x0000000103029824 */ /* 0x000fe400078e0a02 */
[----:B------:R-:W-:Y:S02]  /*4c30*/  @!P1 IMAD R45, R0, R9, R45 ;  /* 0x00000009002d9224 */ /* 0x000fe400078e022d */
[----:B------:R-:W-:Y:S01]  /*4c40*/  @!P1 IMAD R43, R2, R10, R43 ;  /* 0x0000000a022b9224 */ /* 0x000fe200078e022b */
[----:B------:R-:W-:Y:S06]  /*4c50*/  BRA.U !UP0, `(.L_x_80) ;  /* 0x0000000108407547 */ /* 0x000fec000b800000 */
[----:B------:R-:W1:Y:S01]  /*4c60*/  LDCU.64 UR8, c[0x4][0x80] ;  /* 0x01001000ff0877ac */ /* 0x000e620008000a00 */
[----:B------:R-:W-:Y:S01]  /*4c70*/  MOV R3, 0x0 ;  /* 0x0000000000037802 */ /* 0x000fe20000000f00 */
[----:B------:R-:W-:Y:S02]  /*4c80*/  HFMA2 R12, -RZ, RZ, 0, 5.9604644775390625e-08 ;  /* 0x00000001ff0c7431 */ /* 0x000fe400000001ff */
[----:B------:R-:W-:Y:S02]  /*4c90*/  IMAD.MOV.U32 R8, RZ, RZ, 0x70 ;  /* 0x00000070ff087424 */ /* 0x000fe400078e00ff */
[----:B------:R-:W-:Y:S01]  /*4ca0*/  IMAD.MOV.U32 R13, RZ, RZ, RZ ;  /* 0x000000ffff0d7224 */ /* 0x000fe200078e00ff */
[----:B------:R-:W2:Y:S01]  /*4cb0*/  LDCU.64 UR6, c[0x4][0x88] ;  /* 0x01001100ff0677ac */ /* 0x000ea20008000a00 */
[----:B------:R-:W3:Y:S01]  /*4cc0*/  LDC.64 R2, c[0x4][R3] ;  /* 0x0100000003027b82 */ /* 0x000ee20000000a00 */
[----:B------:R-:W4:Y:S01]  /*4cd0*/  LDCU.64 UR4, c[0x4][0x8] ;  /* 0x01000100ff0477ac */ /* 0x000f220008000a00 */
[----:B-1----:R-:W-:Y:S01]  /*4ce0*/  MOV R5, UR9 ;  /* 0x0000000900057c02 */ /* 0x002fe20008000f00 */
[----:B------:R-:W-:Y:S01]  /*4cf0*/  IMAD.U32 R4, RZ, RZ, UR8 ;  /* 0x00000008ff047e24 */ /* 0x000fe2000f8e00ff */
[----:B--2---:R-:W-:Y:S01]  /*4d00*/  MOV R7, UR7 ;  /* 0x0000000700077c02 */ /* 0x004fe20008000f00 */
[----:B------:R-:W-:Y:S01]  /*4d10*/  IMAD.U32 R6, RZ, RZ, UR6 ;  /* 0x00000006ff067e24 */ /* 0x000fe2000f8e00ff */
[----:B----4-:R-:W-:Y:S01]  /*4d20*/  MOV R11, UR5 ;  /* 0x00000005000b7c02 */ /* 0x010fe20008000f00 */
[----:B------:R-:W-:Y:S02]  /*4d30*/  IMAD.U32 R10, RZ, RZ, UR4 ;  /* 0x00000004ff0a7e24 */ /* 0x000fe4000f8e00ff */
[----:B------:R-:W-:Y:S07]  /*4d40*/  LEPC R20, `(.L_x_80) ;  /* 0x000000001014794e */ /* 0x000fee0000000000 */
[----:B---3-5:R-:W-:Y:S05]  /*4d50*/  CALL.ABS.NOINC R2 ;  /* 0x0000000002007343 */ /* 0x028fea0003c00000 */
.L_x_80:
[----:B------:R-:W-:Y:S01]  /*4d60*/  LOP3.LUT P0, RZ, R111, 0x1b0, RZ, 0xc0, !PT ;  /* 0x000001b06fff7812 */ /* 0x000fe2000780c0ff */
[----:B------:R-:W-:Y:S11]  /*4d70*/  BSSY.RECONVERGENT B6, `(.L_x_81) ;  /* 0x0000013000067945 */ /* 0x000ff60003800200 */
[----:B------:R-:W-:Y:S01]  /*4d80*/  @!UPT UIADD3 URZ, UPT, UPT, URZ, URZ, URZ ;  /* 0x000000fffffff290 */ /* 0x000fe2000fffe0ff */
[----:B------:R-:W-:Y:S05]  /*4d90*/  @!P0 BRA `(.L_x_82) ;  /* 0x0000000000408947 */ /* 0x000fea0003800000 */
        /* <DEDUP_REMOVED lines=16> */
.L_x_82:
[----:B------:R-:W-:Y:S05]  /*4ea0*/  BSYNC.RECONVERGENT B6 ;  /* 0x0000000000067941 */ /* 0x000fea0003800200 */
.L_x_81:
[----:B------:R-:W-:Y:S01]  /*4eb0*/  ISETP.NE.U32.AND P3, PT, R88, RZ, PT ;  /* 0x000000ff5800720c */ /* 0x000fe20003f65070 */
[----:B------:R-:W-:Y:S01]  /*4ec0*/  UISETP.NE.AND UP1, UPT, UR44, URZ, UPT ;  /* 0x000000ff2c00728c */ /* 0x000fe2000bf25270 */
[----:B------:R-:W-:Y:S02]  /*4ed0*/  ISETP.NE.U32.AND P4, PT, R84, RZ, PT ;  /* 0x000000ff5400720c */ /* 0x000fe40003f85070 */
[----:B------:R-:W-:Y:S02]  /*4ee0*/  ISETP.NE.AND.EX P3, PT, R89, RZ, PT, P3 ;  /* 0x000000ff5900720c */ /* 0x000fe40003f65330 */
[----:B------:R-:W-:Y:S02]  /*4ef0*/  PLOP3.LUT P1, PT, PT, PT, PT, 0x8, 0x80 ;  /* 0x000000000080781c */ /* 0x000fe40003f2e170 */
[----:B------:R-:W-:Y:S02]  /*4f00*/  PLOP3.LUT P0, PT, PT, PT, UP1, 0x80, 0x8 ;  /* 0x000000000008781c */ /* 0x000fe40003f0f018 */
[----:B------:R-:W-:Y:S02]  /*4f10*/  ISETP.NE.AND.EX P4, PT, R85, RZ, PT, P4 ;  /* 0x000000ff5500720c */ /* 0x000fe40003f85340 */
[----:B------:R-:W1:Y:S09]  /*4f20*/  @UP1 LDCU.64 UR4, c[0x0][0x888] ;  /* 0x00011100ff0417ac */ /* 0x000e720008000a00 */
[----:B------:R-:W-:Y:S01]  /*4f30*/  @P0 PLOP3.LUT P1, PT, P3, PT, PT, 0x80, 0x8 ;  /* 0x000000000008081c */ /* 0x000fe20001f2f070 */
[----:B-1----:R-:W-:Y:S04]  /*4f40*/  @UP1 UISETP.NE.U32.AND UP0, UPT, UR4, URZ, UPT ;  /* 0x000000ff0400128c */ /* 0x002fe8000bf05070 */
[----:B------:R-:W-:Y:S04]  /*4f50*/  @UP1 UISETP.NE.AND.EX UP0, UPT, UR5, URZ, UPT, UP0 ;  /* 0x000000ff0500128c */ /* 0x000fe8000bf05300 */
[----:B------:R-:W-:Y:S01]  /*4f60*/  @UP1 USEL UR4, URZ, 0xffffffff, UP0 ;  /* 0xffffffffff041887 */ /* 0x000fe20008000000 */
[----:B------:R-:W-:Y:S11]  /*4f70*/  @!P3 BRA `(.L_x_83) ;  /* 0x00000000002cb947 */ /* 0x000ff60003800000 */
[----:B------:R-:W-:Y:S01]  /*4f80*/  ISETP.NE.U32.AND P2, PT, R86, RZ, PT ;  /* 0x000000ff5600720c */ /* 0x000fe20003f45070 */
[----:B------:R-:W-:Y:S03]  /*4f90*/  IMAD.MOV.U32 R98, RZ, RZ, 0x1 ;  /* 0x00000001ff627424 */ /* 0x000fe600078e00ff */
[----:B------:R-:W-:Y:S11]  /*4fa0*/  ISETP.NE.AND.EX P2, PT, R87, RZ, PT, P2 ;  /* 0x000000ff5700720c */ /* 0x000ff60003f45320 */
[----:B------:R-:W-:Y:S02]  /*4fb0*/  @!UPT UIADD3 URZ, UPT, UPT, URZ, URZ, URZ ;  /* 0x000000fffffff290 */ /* 0x000fe4000fffe0ff */
[----:B------:R-:W1:Y:S01]  /*4fc0*/  @P2 LDC.64 R2, c[0x0][0x888] ;  /* 0x00022200ff022b82 */ /* 0x000e620000000a00 */
[----:B------:R-:W-:Y:S04]  /*4fd0*/  @P2 IMAD R0, R88, UR36, RZ ;  /* 0x0000002458002c24 */ /* 0x000fe8000f8e02ff */
[----:B-1----:R-:W-:Y:S04]  /*4fe0*/  @P2 IMAD.WIDE R2, R0, 0x4, R2 ;  /* 0x0000000400022825 */ /* 0x002fe800078e0202 */
[----:B------:R-:W-:Y:S01]  /*4ff0*/  HFMA2 R0, -RZ, RZ, 0, 5.9604644775390625e-08 ;  /* 0x00000001ff007431 */ /* 0x000fe200000001ff */
[----:B-----5:R1:W5:Y:S04]  /*5000*/  @P2 LDG.E R48, desc[UR40][R2.64] ;  /* 0x0000002802302981 */ /* 0x020368000c1e1900 */
[----:B------:R-:W-:Y:S01]  /*5010*/  @!P2 PRMT R98, R0, 0x7610, R98 ;  /* 0x000076100062a816 */ /* 0x000fe20000000062 */
[----:B-1----:R-:W2:Y:S06]  /*5020*/  @!P2 LDC R48, c[0x0][0x880] ;  /* 0x00022000ff30ab82 */ /* 0x002eac0000000800 */
.L_x_83:
[----:B------:R-:W-:Y:S05]  /*5030*/  @!P4 BRA `(.L_x_84) ;  /* 0x000000000020c947 */ /* 0x000fea0003800000 */
[----:B------:R-:W-:Y:S04]  /*5040*/  ISETP.NE.U32.AND P2, PT, R82, RZ, PT ;  /* 0x000000ff5200720c */ /* 0x000fe80003f45070 */
[----:B------:R-:W-:Y:S11]  /*5050*/  ISETP.NE.AND.EX P2, PT, R83, RZ, PT, P2 ;  /* 0x000000ff5300720c */ /* 0x000ff60003f45320 */
[----:B------:R-:W-:Y:S02]  /*5060*/  @!UPT UIADD3 URZ, UPT, UPT, URZ, URZ, URZ ;  /* 0x000000fffffff290 */ /* 0x000fe4000fffe0ff */
[----:B------:R-:W1:Y:S01]  /*5070*/  @P2 LDC.64 R2, c[0x0][0x8a8] ;  /* 0x00022a00ff022b82 */ /* 0x000e620000000a00 */
[----:B------:R-:W-:Y:S04]  /*5080*/  @P2 IMAD R0, R84, UR36, RZ ;  /* 0x0000002454002c24 */ /* 0x000fe8000f8e02ff */
[----:B-1----:R-:W-:Y:S05]  /*5090*/  @P2 IMAD.WIDE R2, R0, 0x4, R2 ;  /* 0x0000000400022825 */ /* 0x002fea00078e0202 */
[----:B-----5:R1:W5:Y:S02]  /*50a0*/  @P2 LDG.E R47, desc[UR40][R2.64] ;  /* 0x00000028022f2981 */ /* 0x020364000c1e1900 */
[----:B-1----:R-:W3:Y:S02]  /*50b0*/  @!P2 LDC R47, c[0x0][0x8a0] ;  /* 0x00022800ff2fab82 */ /* 0x002ee40000000800 */
.L_x_84:
[----:B--2--5:R-:W-:Y:S01]  /*50c0*/  @P0 ISETP.NE.AND P4, PT, R48, RZ, PT ;  /* 0x000000ff3000020c */ /* 0x024fe20003f85270 */
[----:B------:R-:W-:Y:S01]  /*50d0*/  IMAD.U32 R0, RZ, RZ, UR4 ;  /* 0x00000004ff007e24 */ /* 0x000fe2000f8e00ff */
[----:B------:R-:W-:Y:S01]  /*50e0*/  @P0 LOP3.LUT P2, RZ, R98, 0xff, RZ, 0xc0, !PT ;  /* 0x000000ff62ff0812 */ /* 0x000fe2000784c0ff */
[----:B------:R-:W-:Y:S01]  /*50f0*/  BSSY B1, `(.L_x_85) ;  /* 0x0000039000017945 */ /* 0x000fe20003800000 */
[----:B------:R-:W-:Y:S02]  /*5100*/  @P0 SEL R9, RZ, 0xffffffff, P4 ;  /* 0xffffffffff090807 */ /* 0x000fe40002000000 */
[----:B------:R-:W-:Y:S02]  /*5110*/  CS2R R58, SRZ ;  /* 0x00000000003a7805 */ /* 0x000fe4000001ff00 */
[----:B------:R-:W-:Y:S02]  /*5120*/  LEA R92, R44, UR43, 0x3 ;  /* 0x0000002b2c5c7c11 */ /* 0x000fe4000f8e18ff */
[----:B------:R-:W-:Y:S02]  /*5130*/  CS2R R56, SRZ ;  /* 0x0000000000387805 */ /* 0x000fe4000001ff00 */
[----:B------:R-:W-:Y:S02]  /*5140*/  @P1 SEL R9, R0, R9, !P2 ;  /* 0x0000000900091207 */ /* 0x000fe40005000000 */
[----:B------:R-:W-:Y:S02]  /*5150*/  CS2R R54, SRZ ;  /* 0x0000000000367805 */ /* 0x000fe4000001ff00 */
[----:B------:R-:W-:Y:S02]  /*5160*/  SHF.L.U32 R7, R110, 0x1f, RZ ;  /* 0x0000001f6e077819 */ /* 0x000fe400000006ff */
[----:B------:R-:W-:Y:S02]  /*5170*/  CS2R R52, SRZ ;  /* 0x0000000000347805 */ /* 0x000fe4000001ff00 */
[----:B------:R-:W-:Y:S02]  /*5180*/  @P0 LOP3.LUT R9, R9, 0x1, RZ, 0xc0, !PT ;  /* 0x0000000109090812 */ /* 0x000fe400078ec0ff */
[C---:B------:R-:W-:Y:S02]  /*5190*/  LEA.HI R5, R44.reuse, R44, RZ, 0x1 ;  /* 0x0000002c2c057211 */ /* 0x040fe400078f08ff */
[----:B------:R-:W-:Y:S02]  /*51a0*/  ISETP.NE.U32.OR P1, PT, R9, 0x1, !P0 ;  /* 0x000000010900780c */ /* 0x000fe40004725470 */
[----:B------:R-:W-:Y:S01]  /*51b0*/  PLOP3.LUT P5, PT, PT, PT, PT, 0x8, 0x80 ;  /* 0x000000000080781c */ /* 0x000fe20003fae170 */
[C---:B------:R-:W-:Y:S01]  /*51c0*/  IMAD.SHL.U32 R3, R5.reuse, 0x20, RZ ;  /* 0x0000002005037824 */ /* 0x040fe200078e00ff */
[----:B------:R-:W-:Y:S04]  /*51d0*/  LOP3.LUT R5, R5, 0xffe, RZ, 0xc0, !PT ;  /* 0x00000ffe05057812 */ /* 0x000fe800078ec0ff */
[----:B------:R-:W-:Y:S01]  /*51e0*/  LOP3.LUT R3, R3, 0xffffffc0, RZ, 0xc0, !PT ;  /* 0xffffffc003037812 */ /* 0x000fe200078ec0ff */
[----:B------:R-:W-:Y:S04]  /*51f0*/  IMAD.IADD R32, R44, 0x1, -R5 ;  /* 0x000000012c207824 */ /* 0x000fe800078e0a05 */
[----:B------:R-:W-:Y:S01]  /*5200*/  @P1 SHF.L.U32 R2, R108, 0x1f, RZ ;  /* 0x0000001f6c021819 */ /* 0x000fe200000006ff */
[----:B------:R-:W-:Y:S03]  /*5210*/  IMAD.IADD R3, R46, 0x1, R3 ;  /* 0x000000012e037824 */ /* 0x000fe600078e0203 */
[----:B------:R-:W1:Y:S01]  /*5220*/  @P1 SYNCS.PHASECHK.TRANS64.TRYWAIT P0, [UR43+0x50], R2 ;  /* 0x00005002ff0015a7 */ /* 0x000e62000800112b */
[----:B------:R-:W-:Y:S01]  /*5230*/  IMAD R32, R32, 0x100000, R3 ;  /* 0x0010000020207824 */ /* 0x000fe200078e0203 */
[----:B------:R2:W4:Y:S01]  /*5240*/  SYNCS.PHASECHK.TRANS64.TRYWAIT P4, [R92+URZ+0x90], R7 ;  /* 0x000090075c0075a7 */ /* 0x00052200080811ff */
[----:B-1----:R-:W-:Y:S01]  /*5250*/  @P1 PLOP3.LUT P5, PT, P0, PT, PT, 0x8, 0x80 ;  /* 0x000000000080181c */ /* 0x002fe200007ae170 */
[----:B------:R-:W-:Y:S01]  /*5260*/  @!UPT UIADD3 URZ, UPT, UPT, URZ, URZ, URZ ;  /* 0x000000fffffff290 */ /* 0x000fe2000fffe0ff */
[----:B--2---:R-:W-:Y:S11]  /*5270*/  @!P1 BRA `(.L_x_86) ;  /* 0x0000000000809947 */ /* 0x004ff60003800000 */
[----:B------:R-:W-:Y:S01]  /*5280*/  ISETP.NE.U32.AND P0, PT, RZ, UR38, PT ;  /* 0x00000026ff007c0c */ /* 0x000fe2000bf05070 */
[----:B------:R-:W-:Y:S01]  /*5290*/  BSSY B0, `(.L_x_87) ;  /* 0x0000012000007945 */ /* 0x000fe20003800000 */
[----:B------:R-:W-:Y:S02]  /*52a0*/  ISETP.NE.AND P2, PT, R48, RZ, PT ;  /* 0x000000ff3000720c */ /* 0x000fe40003f45270 */
[----:B------:R-:W-:Y:S02]  /*52b0*/  CS2R R54, SRZ ;  /* 0x0000000000367805 */ /* 0x000fe4000001ff00 */
[----:B------:R-:W-:Y:S02]  /*52c0*/  ISETP.NE.AND.EX P0, PT, RZ, UR39, PT, P0 ;  /* 0x00000027ff007c0c */ /* 0x000fe4000bf05300 */
[----:B------:R-:W-:Y:S02]  /*52d0*/  CS2R R52, SRZ ;  /* 0x0000000000347805 */ /* 0x000fe4000001ff00 */
[----:B------:R-:W-:Y:S02]  /*52e0*/  LOP3.LUT P1, RZ, R98, 0xff, RZ, 0xc0, !PT ;  /* 0x000000ff62ff7812 */ /* 0x000fe4000782c0ff */
[----:B------:R-:W-:Y:S02]  /*52f0*/  CS2R R58, SRZ ;  /* 0x00000000003a7805 */ /* 0x000fe4000001ff00 */
[----:B------:R-:W-:Y:S02]  /*5300*/  SEL R0, RZ, 0xffffffff, P2 ;  /* 0xffffffffff007807 */ /* 0x000fe40001000000 */
[----:B------:R-:W-:Y:S02]  /*5310*/  CS2R R56, SRZ ;  /* 0x0000000000387805 */ /* 0x000fe4000001ff00 */
[----:B------:R-:W-:Y:S04]  /*5320*/  SEL R3, RZ, 0xffffffff, P0 ;  /* 0xffffffffff037807 */ /* 0x000fe80000000000 */
[----:B------:R-:W-:Y:S04]  /*5330*/  @P3 SEL R0, R3, R0, !P1 ;  /* 0x0000000003003207 */ /* 0x000fe80004800000 */
[----:B------:R-:W-:Y:S04]  /*5340*/  LOP3.LUT R0, R0, 0x1, RZ, 0xc0, !PT ;  /* 0x0000000100007812 */ /* 0x000fe800078ec0ff */
[----:B------:R-:W-:Y:S01]  /*5350*/  ISETP.NE.U32.AND P0, PT, R0, 0x1, PT ;  /* 0x000000010000780c */ /* 0x000fe20003f05070 */
[----:B------:R-:W-:Y:S01]  /*5360*/  @!UPT UIADD3 URZ, UPT, UPT, URZ, URZ, URZ ;  /* 0x000000fffffff290 */ /* 0x000fe2000fffe0ff */
[----:B------:R-:W-:Y:S11]  /*5370*/  @!P5 BRA `(.L_x_88) ;  /* 0x00000000000cd947 */ /* 0x000ff60003800000 */
[----:B------:R-:W-:Y:S04]  /*5380*/  SHF.L.U32 R3, R108, 0x1f, RZ ;  /* 0x0000001f6c037819 */ /* 0x000fe800000006ff */
[----:B------:R-:W1:Y:S02]  /*5390*/  SYNCS.PHASECHK.TRANS64.TRYWAIT P1, [UR43+0x50], R3 ;  /* 0x00005003ff0075a7 */ /* 0x000e64000802112b */
[----:B-1----:R-:W-:Y:S05]  /*53a0*/  @!P1 BRA `(.L_x_89) ;  /* 0x0000001400889947 */ /* 0x002fea0003800000 */
.L_x_88:
[----:B------:R-:W-:Y:S05]  /*53b0*/  BSYNC B0 ;  /* 0x0000000000007941 */ /* 0x000fea0003800000 */
.L_x_87:
[----:B------:R2:W1:Y:S01]  /*53c0*/  @P0 LDS.128 R52, [R105+UR43+0x200] ;  /* 0x0002002b69340984 */ /* 0x0004620008000c00 */
[----:B------:R-:W-:Y:S01]  /*53d0*/  UIADD3 UR4, UPT, UPT, UR43, 0x58, URZ ;  /* 0x000000582b047890 */ /* 0x000fe2000fffe0ff */
[----:B------:R-:W-:Y:S02]  /*53e0*/  LOP3.LUT R108, R108, 0x1, RZ, 0x3c, !PT ;  /* 0x000000016c6c7812 */ /* 0x000fe400078e3cff */
[----:B------:R2:W1:Y:S01]  /*53f0*/  @P0 LDS.128 R56, [R104+0x10] ;  /* 0x0000100068380984 */ /* 0x0004620000000c00 */
[----:B------:R-:W-:Y:S01]  /*5400*/  UPRMT UR4, UR37, 0x654, UR4 ;  /* 0x0000065425047896 */ /* 0x000fe20008000004 */
[----:B------:R-:W-:Y:S01]  /*5410*/  @!PT LDS RZ, [RZ] ;  /* 0x00000000fffff984 */ /* 0x000fe20000000800 */
[----:B------:R-:W-:Y:S01]  /*5420*/  @!PT LDS RZ, [RZ] ;  /* 0x00000000fffff984 */ /* 0x000fe20000000800 */
[----:B------:R-:W-:Y:S01]  /*5430*/  @!PT LDS RZ, [RZ] ;  /* 0x00000000fffff984 */ /* 0x000fe20000000800 */
[----:B------:R-:W-:Y:S01]  /*5440*/  @!PT LDS RZ, [RZ] ;  /* 0x00000000fffff984 */ /* 0x000fe20000000800 */
[----:B------:R5:W-:Y:S06]  /*5450*/  MEMBAR.ALL.CTA ;  /* 0x0000000000007992 */ /* 0x000bec0000008000 */
[----:B-----5:R-:W5:Y:S02]  /*5460*/  FENCE.VIEW.ASYNC.S ;  /* 0x00000000000073c6 */ /* 0x020f640000000000 */
[----:B-----5:R-:W-:Y:S03]  /*5470*/  SYNCS.ARRIVE.TRANS64.RED.A1T0 RZ, [UR4], RZ ;  /* 0x000000ffffff79a7 */ /* 0x020fe60008100404 */
.L_x_86:
[----:B------:R-:W-:Y:S05]  /*5480*/  BSYNC B1 ;  /* 0x0000000000017941 */ /* 0x000fea0003800000 */
.L_x_85:
[----:B-1----:R-:W-:Y:S04]  /*5490*/  SHF.R.U32.HI R3, RZ, 0x15, R32 ;  /* 0x00000015ff037819 */ /* 0x002fe80000011620 */
[----:B------:R-:W-:Y:S01]  /*54a0*/  LOP3.LUT P0, RZ, R3, 0x3, R106, 0x48, !PT ;  /* 0x0000000303ff7812 */ /* 0x000fe2000780486a */
[----:B------:R-:W-:Y:S01]  /*54b0*/  @!UPT UIADD3 URZ, UPT, UPT, URZ, URZ, URZ ;  /* 0x000000fffffff290 */ /* 0x000fe2000fffe0ff */
[----:B----4-:R-:W-:Y:S11]  /*54c0*/  @P4 BRA `(.L_x_90) ;  /* 0x0000000000084947 */ /* 0x010ff60003800000 */
[----:B------:R-:W1:Y:S02]  /*54d0*/  SYNCS.PHASECHK.TRANS64.TRYWAIT P1, [R92+URZ+0x90], R7 ;  /* 0x000090075c0075a7 */ /* 0x000e6400080211ff */
[----:B-1----:R-:W-:Y:S05]  /*54e0*/  @!P1 BRA `(.L_x_91) ;  /* 0x0000001400509947 */ /* 0x002fea0003800000 */
.L_x_90:
[----:B------:R-:W-:Y:S05]  /*54f0*/  @!P0 BRA `(.L_x_92) ;  /* 0x0000000000408947 */ /* 0x000fea0003800000 */
[----:B------:R-:W4:Y:S01]  /*5500*/  LDCU.64 UR8, c[0x4][0x70] ;  /* 0x01000e00ff0877ac */ /* 0x000f220008000a00 */
[----:B------:R-:W-:Y:S01]  /*5510*/  MOV R3, 0x0 ;  /* 0x0000000000037802 */ /* 0x000fe20000000f00 */
[----:B------:R-:W-:Y:S02]  /*5520*/  HFMA2 R12, -RZ, RZ, 0, 5.9604644775390625e-08 ;  /* 0x00000001ff0c7431 */ /* 0x000fe400000001ff */
[----:B------:R-:W-:Y:S02]  /*5530*/  IMAD.MOV.U32 R8, RZ, RZ, 0x192 ;  /* 0x00000192ff087424 */ /* 0x000fe400078e00ff */
[----:B------:R-:W-:Y:S01]  /*5540*/  IMAD.MOV.U32 R13, RZ, RZ, RZ ;  /* 0x000000ffff0d7224 */ /* 0x000fe200078e00ff */
[----:B------:R-:W1:Y:S01]  /*5550*/  LDCU.64 UR6, c[0x4][0x78] ;  /* 0x01000f00ff0677ac */ /* 0x000e620008000a00 */
[----:B------:R-:W2:Y:S01]  /*5560*/  LDC.64 R2, c[0x4][R3] ;  /* 0x0100000003027b82 */ /* 0x000ea20000000a00 */
[----:B------:R-:W5:Y:S01]  /*5570*/  LDCU.64 UR4, c[0x4][0x10] ;  /* 0x01000200ff0477ac */ /* 0x000f620008000a00 */
[----:B----4-:R-:W-:Y:S01]  /*5580*/  MOV R5, UR9 ;  /* 0x0000000900057c02 */ /* 0x010fe20008000f00 */
[----:B------:R-:W-:Y:S01]  /*5590*/  IMAD.U32 R4, RZ, RZ, UR8 ;  /* 0x00000008ff047e24 */ /* 0x000fe2000f8e00ff */
[----:B-1----:R-:W-:Y:S01]  /*55a0*/  MOV R7, UR7 ;  /* 0x0000000700077c02 */ /* 0x002fe20008000f00 */
[----:B------:R-:W-:Y:S01]  /*55b0*/  IMAD.U32 R6, RZ, RZ, UR6 ;  /* 0x00000006ff067e24 */ /* 0x000fe2000f8e00ff */
[----:B-----5:R-:W-:Y:S01]  /*55c0*/  MOV R11, UR5 ;  /* 0x00000005000b7c02 */ /* 0x020fe20008000f00 */
[----:B------:R-:W-:Y:S02]  /*55d0*/  IMAD.U32 R10, RZ, RZ, UR4 ;  /* 0x00000004ff0a7e24 */ /* 0x000fe4000f8e00ff */
[----:B------:R-:W-:Y:S07]  /*55e0*/  LEPC R20, `(.L_x_92) ;  /* 0x000000001014794e */ /* 0x000fee0000000000 */
[----:B--23--:R-:W-:Y:S05]  /*55f0*/  CALL.ABS.NOINC R2 ;  /* 0x0000000002007343 */ /* 0x00cfea0003c00000 */
.L_x_92:
[----:B------:R-:W-:Y:S01]  /*5600*/  LOP3.LUT P0, RZ, R103, 0x60, RZ, 0xc0, !PT ;  /* 0x0000006067ff7812 */ /* 0x000fe2000780c0ff */
[----:B------:R-:W-:Y:S05]  /*5610*/  WARPSYNC.ALL ;  /* 0x0000000000007948 */ /* 0x000fea0003800000 */
[----:B------:R-:W-:Y:S01]  /*5620*/  IMAD.SHL.U32 R78, R53, 0x100, RZ ;  /* 0x00000100354e7824 */ /* 0x000fe200078e00ff */
[----:B------:R-:W-:Y:S01]  /*5630*/  R2UR UR4, R32 ;  /* 0x00000000200472ca */ /* 0x000fe200000e0000 */
[----:B------:R-:W-:Y:S01]  /*5640*/  IMAD.SHL.U32 R72, R55, 0x100, RZ ;  /* 0x0000010037487824 */ /* 0x000fe200078e00ff */
[C---:B------:R-:W-:Y:S01]  /*5650*/  SHF.L.U32 R50, R52.reuse, 0x10, RZ ;  /* 0x0000001034327819 */ /* 0x040fe200000006ff */
[----:B------:R-:W-:Y:S01]  /*5660*/  IMAD.SHL.U32 R66, R57, 0x100, RZ ;  /* 0x0000010039427824 */ /* 0x000fe200078e00ff */
[C---:B------:R-:W-:Y:S01]  /*5670*/  PRMT R49, R52.reuse, 0x8880, RZ ;  /* 0x0000888034317816 */ /* 0x040fe200000000ff */
[----:B------:R-:W-:Y:S01]  /*5680*/  IMAD.SHL.U32 R60, R59, 0x100, RZ ;  /* 0x000001003b3c7824 */ /* 0x000fe200078e00ff */
[----:B------:R-:W-:Y:S01]  /*5690*/  SHF.L.U32 R51, R52, 0x8, RZ ;  /* 0x0000000834337819 */ /* 0x000fe200000006ff */
[----:B------:R-:W-:Y:S01]  /*56a0*/  BSSY.RECONVERGENT B0, `(.L_x_93) ;  /* 0x00000a0000007945 */ /* 0x000fe20003800200 */
[----:B------:R-:W-:Y:S02]  /*56b0*/  SHF.R.S32.HI R50, RZ, 0x18, R50 ;  /* 0x00000018ff327819 */ /* 0x000fe40000011432 */
[C---:B------:R-:W-:Y:S02]  /*56c0*/  PRMT R80, R53.reuse, 0x8880, RZ ;  /* 0x0000888035507816 */ /* 0x040fe400000000ff */
[----:B------:R-:W-:Y:S01]  /*56d0*/  SHF.R.S32.HI R51, RZ, 0x18, R51 ;  /* 0x00000018ff337819 */ /* 0x000fe20000011433 */
[----:B-1----:R-:W-:Y:S01]  /*56e0*/  LDTM.16dp32bit_t0_t15.x32 R4, tmem[UR4] ;  /* 0x00000004000479ee */ /* 0x002fe20008a80000 */
[----:B------:R-:W3:Y:S01]  /*56f0*/  LDTM.16dp32bit_t16_t31.x32 R4, tmem[UR4+0x20] ;  /* 0x00002004000479ee */ /* 0x000ee20008aa0000 */
[----:B------:R-:W-:Y:S01]  /*5700*/  NOP ;  /* 0x0000000000007918 */ /* 0x000fe20000000000 */
[----:B------:R-:W-:Y:S02]  /*5710*/  R2UR UR5, R92 ;  /* 0x000000005c0572ca */ /* 0x000fe400000e0000 */
[----:B------:R-:W-:Y:S02]  /*5720*/  SHF.R.S32.HI R52, RZ, 0x18, R52 ;  /* 0x00000018ff347819 */ /* 0x000fe40000011434 */
[----:B------:R-:W-:Y:S02]  /*5730*/  SHF.L.U32 R79, R53, 0x10, RZ ;  /* 0x00000010354f7819 */ /* 0x000fe400000006ff */
[C---:B------:R-:W-:Y:S02]  /*5740*/  PRMT R77, R54.reuse, 0x8880, RZ ;  /* 0x00008880364d7816 */ /* 0x040fe400000000ff */
[----:B------:R-:W-:Y:S02]  /*5750*/  SHF.R.S32.HI R53, RZ, 0x18, R53 ;  /* 0x00000018ff357819 */ /* 0x000fe40000011435 */
[----:B------:R-:W-:Y:S02]  /*5760*/  SHF.L.U32 R76, R54, 0x10, RZ ;  /* 0x00000010364c7819 */ /* 0x000fe400000006ff */
[C---:B------:R-:W-:Y:S01]  /*5770*/  PRMT R74, R55.reuse, 0x8880, RZ ;  /* 0x00008880374a7816 */ /* 0x040fe200000000ff */
[----:B------:R-:W-:Y:S01]  /*5780*/  UIADD3 UR5, UPT, UPT, UR5, 0xb0, URZ ;  /* 0x000000b005057890 */ /* 0x000fe2000fffe0ff */
[----:B------:R-:W-:Y:S02]  /*5790*/  SHF.L.U32 R73, R55, 0x10, RZ ;  /* 0x0000001037497819 */ /* 0x000fe400000006ff */
[C---:B------:R-:W-:Y:S01]  /*57a0*/  PRMT R71, R56.reuse, 0x8880, RZ ;  /* 0x0000888038477816 */ /* 0x040fe200000000ff */
[----:B------:R-:W-:Y:S01]  /*57b0*/  UPRMT UR5, UR37, 0x654, UR5 ;  /* 0x0000065425057896 */ /* 0x000fe20008000005 */
[----:B------:R-:W-:Y:S02]  /*57c0*/  SHF.R.S32.HI R55, RZ, 0x18, R55 ;  /* 0x00000018ff377819 */ /* 0x000fe40000011437 */
[----:B------:R-:W-:Y:S01]  /*57d0*/  SHF.L.U32 R70, R56, 0x10, RZ ;  /* 0x0000001038467819 */ /* 0x000fe200000006ff */
[----:B---3--:R-:W-:Y:S01]  /*57e0*/  IMAD R4, R47, R4, RZ ;  /* 0x000000042f047224 */ /* 0x008fe200078e02ff */
[----:B------:R-:W-:Y:S01]  /*57f0*/  PRMT R68, R57, 0x8880, RZ ;  /* 0x0000888039447816 */ /* 0x000fe200000000ff */
[----:B------:R-:W-:Y:S01]  /*5800*/  IMAD R5, R47, R5, RZ ;  /* 0x000000052f057224 */ /* 0x000fe200078e02ff */
[----:B------:R-:W-:Y:S01]  /*5810*/  SHF.L.U32 R67, R57, 0x10, RZ ;  /* 0x0000001039437819 */ /* 0x000fe200000006ff */
[----:B------:R-:W-:Y:S01]  /*5820*/  IMAD R6, R47, R6, RZ ;  /* 0x000000062f067224 */ /* 0x000fe200078e02ff */
[----:B------:R-:W-:Y:S01]  /*5830*/  SYNCS.ARRIVE.TRANS64.RED.A1T0 RZ, [UR5], RZ ;  /* 0x000000ffffff79a7 */ /* 0x000fe20008100405 */
[----:B------:R-:W-:Y:S01]  /*5840*/  IMAD R4, R49, R48, R4 ;  /* 0x0000003031047224 */ /* 0x000fe200078e0204 */
[----:B------:R-:W-:Y:S01]  /*5850*/  MOV R49, R80 ;  /* 0x0000005000317202 */ /* 0x000fe20000000f00 */
[----:B------:R-:W-:Y:S01]  /*5860*/  IMAD R7, R47, R7, RZ ;  /* 0x000000072f077224 */ /* 0x000fe200078e02ff */
[----:B------:R-:W-:Y:S01]  /*5870*/  PRMT R65, R58, 0x8880, RZ ;  /* 0x000088803a417816 */ /* 0x000fe200000000ff */
[-C--:B------:R-:W-:Y:S01]  /*5880*/  IMAD R5, R50, R48.reuse, R5 ;  /* 0x0000003032057224 */ /* 0x080fe200078e0205 */
[----:B------:R-:W-:Y:S01]  /*5890*/  SHF.R.S32.HI R50, RZ, 0x18, R79 ;  /* 0x00000018ff327819 */ /* 0x000fe2000001144f */
[----:B------:R-:W-:Y:S01]  /*58a0*/  IMAD R6, R51, R48, R6 ;  /* 0x0000003033067224 */ /* 0x000fe200078e0206 */
[----:B------:R-:W-:Y:S01]  /*58b0*/  SHF.R.S32.HI R51, RZ, 0x18, R78 ;  /* 0x00000018ff337819 */ /* 0x000fe2000001144e */
[C---:B------:R-:W-:Y:S01]  /*58c0*/  IMAD R8, R47.reuse, R8, RZ ;  /* 0x000000082f087224 */ /* 0x040fe200078e02ff */
[----:B------:R-:W-:Y:S01]  /*58d0*/  SHF.R.S32.HI R57, RZ, 0x18, R57 ;  /* 0x00000018ff397819 */ /* 0x000fe20000011439 */
[----:B------:R-:W-:Y:S01]  /*58e0*/  IMAD R7, R52, R48, R7 ;  /* 0x0000003034077224 */ /* 0x000fe200078e0207 */
[----:B------:R-:W-:Y:S01]  /*58f0*/  SHF.L.U32 R64, R58, 0x10, RZ ;  /* 0x000000103a407819 */ /* 0x000fe200000006ff */
[----:B------:R-:W-:Y:S01]  /*5900*/  IMAD R9, R47, R9, RZ ;  /* 0x000000092f097224 */ /* 0x000fe200078e02ff */
[----:B------:R-:W-:Y:S01]  /*5910*/  PRMT R62, R59, 0x8880, RZ ;  /* 0x000088803b3e7816 */ /* 0x000fe200000000ff */
[----:B------:R-:W-:Y:S01]  /*5920*/  IMAD R10, R47, R10, RZ ;  /* 0x0000000a2f0a7224 */ /* 0x000fe200078e02ff */
[----:B------:R-:W-:Y:S01]  /*5930*/  I2IP.S8.S32.SAT R92, R7, R6, RZ ;  /* 0x00000006075c7239 */ /* 0x000fe200000014ff */
[----:B------:R-:W-:Y:S01]  /*5940*/  IMAD R8, R49, R48, R8 ;  /* 0x0000003031087224 */ /* 0x000fe200078e0208 */
[----:B------:R-:W-:Y:S01]  /*5950*/  MOV R49, R77 ;  /* 0x0000004d00317202 */ /* 0x000fe20000000f00 */
[----:B------:R-:W-:Y:S01]  /*5960*/  IMAD R11, R47, R11, RZ ;  /* 0x0000000b2f0b7224 */ /* 0x000fe200078e02ff */
[----:B------:R-:W-:Y:S01]  /*5970*/  I2IP.S8.S32.SAT R92, R5, R4, R92 ;  /* 0x00000004055c7239 */ /* 0x000fe2000000145c */
[-C--:B------:R-:W-:Y:S01]  /*5980*/  IMAD R9, R50, R48.reuse, R9 ;  /* 0x0000003032097224 */ /* 0x080fe200078e0209 */
[----:B------:R-:W-:Y:S01]  /*5990*/  SHF.R.S32.HI R50, RZ, 0x18, R76 ;  /* 0x00000018ff327819 */ /* 0x000fe2000001144c */
[----:B------:R-:W-:Y:S01]  /*59a0*/  IMAD R10, R51, R48, R10 ;  /* 0x00000030330a7224 */ /* 0x000fe200078e020a */
[----:B------:R-:W-:Y:S01]  /*59b0*/  MOV R51, R74 ;  /* 0x0000004a00337202 */ /* 0x000fe20000000f00 */
[----:B------:R-:W-:Y:S01]  /*59c0*/  IMAD R12, R47, R12, RZ ;  /* 0x0000000c2f0c7224 */ /* 0x000fe200078e02ff */
[----:B------:R-:W-:Y:S01]  /*59d0*/  SHF.L.U32 R75, R54, 0x8, RZ ;  /* 0x00000008364b7819 */ /* 0x000fe200000006ff */
[-C--:B------:R-:W-:Y:S01]  /*59e0*/  IMAD R11, R53, R48.reuse, R11 ;  /* 0x00000030350b7224 */ /* 0x080fe200078e020b */
[----:B------:R-:W-:Y:S01]  /*59f0*/  SHF.R.S32.HI R54, RZ, 0x18, R54 ;  /* 0x00000018ff367819 */ /* 0x000fe20000011436 */
[----:B------:R-:W-:Y:S01]  /*5a00*/  IMAD R13, R47, R13, RZ ;  /* 0x0000000d2f0d7224 */ /* 0x000fe200078e02ff */
[----:B------:R-:W-:Y:S01]  /*5a10*/  SHF.R.S32.HI R53, RZ, 0x18, R72 ;  /* 0x00000018ff357819 */ /* 0x000fe20000011448 */
[----:B------:R-:W-:Y:S01]  /*5a20*/  IMAD R12, R49, R48, R12 ;  /* 0x00000030310c7224 */ /* 0x000fe200078e020c */
[----:B------:R-:W-:Y:S01]  /*5a30*/  SHF.R.S32.HI R49, RZ, 0x18, R75 ;  /* 0x00000018ff317819 */ /* 0x000fe2000001144b */
[----:B------:R-:W-:Y:S01]  /*5a40*/  IMAD R14, R47, R14, RZ ;  /* 0x0000000e2f0e7224 */ /* 0x000fe200078e02ff */
[----:B------:R-:W-:Y:S01]  /*5a50*/  I2IP.S8.S32.SAT R93, R11, R10, RZ ;  /* 0x0000000a0b5d7239 */ /* 0x000fe200000014ff */
[----:B------:R-:W-:Y:S01]  /*5a60*/  IMAD R15, R47, R15, RZ ;  /* 0x0000000f2f0f7224 */ /* 0x000fe200078e02ff */
[----:B------:R-:W-:Y:S01]  /*5a70*/  SHF.L.U32 R61, R59, 0x10, RZ ;  /* 0x000000103b3d7819 */ /* 0x000fe200000006ff */
[----:B------:R-:W-:Y:S01]  /*5a80*/  IMAD R13, R50, R48, R13 ;  /* 0x00000030320d7224 */ /* 0x000fe200078e020d */
[----:B------:R-:W-:Y:S01]  /*5a90*/  I2IP.S8.S32.SAT R93, R9, R8, R93 ;  /* 0x00000008095d7239 */ /* 0x000fe2000000145d */
[----:B------:R-:W-:Y:S01]  /*5aa0*/  IMAD R16, R47, R16, RZ ;  /* 0x000000102f107224 */ /* 0x000fe200078e02ff */
[----:B------:R-:W-:Y:S01]  /*5ab0*/  SHF.R.S32.HI R50, RZ, 0x18, R73 ;  /* 0x00000018ff327819 */ /* 0x000fe20000011449 */
[-C--:B------:R-:W-:Y:S01]  /*5ac0*/  IMAD R14, R49, R48.reuse, R14 ;  /* 0x00000030310e7224 */ /* 0x080fe200078e020e */
[----:B------:R-:W-:Y:S01]  /*5ad0*/  SHF.R.S32.HI R59, RZ, 0x18, R59 ;  /* 0x00000018ff3b7819 */ /* 0x000fe2000001143b */
[C---:B------:R-:W-:Y:S01]  /*5ae0*/  IMAD R17, R47.reuse, R17, RZ ;  /* 0x000000112f117224 */ /* 0x040fe200078e02ff */
[----:B------:R-:W-:Y:S01]  /*5af0*/  SHF.L.U32 R69, R56, 0x8, RZ ;  /* 0x0000000838457819 */ /* 0x000fe200000006ff */
[----:B------:R-:W-:Y:S01]  /*5b00*/  IMAD R15, R54, R48, R15 ;  /* 0x00000030360f7224 */ /* 0x000fe200078e020f */
[----:B------:R-:W-:Y:S01]  /*5b10*/  SHF.R.S32.HI R56, RZ, 0x18, R56 ;  /* 0x00000018ff387819 */ /* 0x000fe20000011438 */
[----:B------:R-:W-:Y:S01]  /*5b20*/  IMAD R18, R47, R18, RZ ;  /* 0x000000122f127224 */ /* 0x000fe200078e02ff */
[----:B------:R-:W-:Y:S01]  /*5b30*/  SHF.L.U32 R63, R58, 0x8, RZ ;  /* 0x000000083a3f7819 */ /* 0x000fe200000006ff */
[----:B------:R-:W-:Y:S01]  /*5b40*/  IMAD R16, R51, R48, R16 ;  /* 0x0000003033107224 */ /* 0x000fe200078e0210 */
[----:B------:R-:W-:Y:S01]  /*5b50*/  I2IP.S8.S32.SAT R94, R15, R14, RZ ;  /* 0x0000000e0f5e7239 */ /* 0x000fe200000014ff */
[----:B------:R-:W-:Y:S01]  /*5b60*/  IMAD R19, R47, R19, RZ ;  /* 0x000000132f137224 */ /* 0x000fe200078e02ff */
[----:B------:R-:W-:Y:S01]  /*5b70*/  SHF.R.S32.HI R51, RZ, 0x18, R70 ;  /* 0x00000018ff337819 */ /* 0x000fe20000011446 */
[----:B------:R-:W-:Y:S01]  /*5b80*/  IMAD R17, R50, R48, R17 ;  /* 0x0000003032117224 */ /* 0x000fe200078e0211 */
[----:B------:R-:W-:Y:S01]  /*5b90*/  I2IP.S8.S32.SAT R94, R13, R12, R94 ;  /* 0x0000000c0d5e7239 */ /* 0x000fe2000000145e */
[----:B------:R-:W-:Y:S01]  /*5ba0*/  IMAD R0, R47, R20, RZ ;  /* 0x000000142f007224 */ /* 0x000fe200078e02ff */
[----:B------:R-:W-:Y:S01]  /*5bb0*/  SHF.R.S32.HI R50, RZ, 0x18, R69 ;  /* 0x00000018ff327819 */ /* 0x000fe20000011445 */
[-C--:B------:R-:W-:Y:S01]  /*5bc0*/  IMAD R18, R53, R48.reuse, R18 ;  /* 0x0000003035127224 */ /* 0x080fe200078e0212 */
[----:B------:R-:W-:Y:S01]  /*5bd0*/  SHF.R.S32.HI R58, RZ, 0x18, R58 ;  /* 0x00000018ff3a7819 */ /* 0x000fe2000001143a */
[----:B------:R-:W-:Y:S01]  /*5be0*/  IMAD.MOV.U32 R49, RZ, RZ, R71 ;  /* 0x000000ffff317224 */ /* 0x000fe200078e0047 */
[----:B------:R-:W-:Y:S01]  /*5bf0*/  SHF.R.S32.HI R53, RZ, 0x18, R60 ;  /* 0x00000018ff357819 */ /* 0x000fe2000001143c */
[----:B------:R-:W-:Y:S02]  /*5c00*/  IMAD R2, R47, R21, RZ ;  /* 0x000000152f027224 */ /* 0x000fe400078e02ff */
[----:B------:R-:W-:Y:S02]  /*5c10*/  IMAD R19, R55, R48, R19 ;  /* 0x0000003037137224 */ /* 0x000fe400078e0213 */
[----:B------:R-:W-:Y:S02]  /*5c20*/  IMAD R3, R47, R22, RZ ;  /* 0x000000162f037224 */ /* 0x000fe400078e02ff */
[----:B------:R-:W-:Y:S01]  /*5c30*/  IMAD R0, R49, R48, R0 ;  /* 0x0000003031007224 */ /* 0x000fe200078e0200 */
[----:B------:R-:W-:Y:S01]  /*5c40*/  I2IP.S8.S32.SAT R95, R19, R18, RZ ;  /* 0x00000012135f7239 */ /* 0x000fe200000014ff */
[----:B------:R-:W-:Y:S01]  /*5c50*/  IMAD R23, R47, R23, RZ ;  /* 0x000000172f177224 */ /* 0x000fe200078e02ff */
[----:B------:R-:W-:Y:S01]  /*5c60*/  MOV R49, R68 ;  /* 0x0000004400317202 */ /* 0x000fe20000000f00 */
[----:B------:R-:W-:Y:S01]  /*5c70*/  IMAD R2, R51, R48, R2 ;  /* 0x0000003033027224 */ /* 0x000fe200078e0202 */
[----:B------:R-:W-:Y:S01]  /*5c80*/  I2IP.S8.S32.SAT R95, R17, R16, R95 ;  /* 0x00000010115f7239 */ /* 0x000fe2000000145f */
[C---:B------:R-:W-:Y:S01]  /*5c90*/  IMAD R20, R47.reuse, R24, RZ ;  /* 0x000000182f147224 */ /* 0x040fe200078e02ff */
[----:B------:R-:W-:Y:S01]  /*5ca0*/  SHF.R.S32.HI R51, RZ, 0x18, R66 ;  /* 0x00000018ff337819 */ /* 0x000fe20000011442 */
[-C--:B------:R-:W-:Y:S01]  /*5cb0*/  IMAD R3, R50, R48.reuse, R3 ;  /* 0x0000003032037224 */ /* 0x080fe200078e0203 */
[----:B------:R-:W-:Y:S01]  /*5cc0*/  SHF.R.S32.HI R50, RZ, 0x18, R67 ;  /* 0x00000018ff327819 */ /* 0x000fe20000011443 */
[C---:B------:R-:W-:Y:S01]  /*5cd0*/  IMAD R21, R47.reuse, R25, RZ ;  /* 0x000000192f157224 */ /* 0x040fe200078e02ff */
[----:B------:R1:W-:Y:S01]  /*5ce0*/  STS.128 [R105+UR43+0x1200], R92 ;  /* 0x0012005c69007988 */ /* 0x0003e20008000c2b */
[----:B------:R-:W-:Y:S02]  /*5cf0*/  IMAD R23, R56, R48, R23 ;  /* 0x0000003038177224 */ /* 0x000fe400078e0217 */
[----:B------:R-:W-:Y:S02]  /*5d00*/  IMAD R22, R47, R26, RZ ;  /* 0x0000001a2f167224 */ /* 0x000fe400078e02ff */
[-C--:B------:R-:W-:Y:S01]  /*5d10*/  IMAD R20, R49, R48.reuse, R20 ;  /* 0x0000003031147224 */ /* 0x080fe200078e0214 */
[----:B------:R-:W-:Y:S01]  /*5d20*/  I2IP.S8.S32.SAT R115, R23, R3, RZ ;  /* 0x0000000317737239 */ /* 0x000fe200000014ff */
[C---:B------:R-:W-:Y:S01]  /*5d30*/  IMAD R27, R47.reuse, R27, RZ ;  /* 0x0000001b2f1b7224 */ /* 0x040fe200078e02ff */
[----:B------:R-:W-:Y:S01]  /*5d40*/  MOV R49, R65 ;  /* 0x0000004100317202 */ /* 0x000fe20000000f00 */
[----:B------:R-:W-:Y:S01]  /*5d50*/  IMAD R21, R50, R48, R21 ;  /* 0x0000003032157224 */ /* 0x000fe200078e0215 */
[----:B------:R-:W-:Y:S01]  /*5d60*/  I2IP.S8.S32.SAT R116, R2, R0, R115 ;  /* 0x0000000002747239 */ /* 0x000fe20000001473 */
[----:B------:R-:W-:Y:S01]  /*5d70*/  IMAD R24, R47, R28, RZ ;  /* 0x0000001c2f187224 */ /* 0x000fe200078e02ff */
[----:B------:R-:W-:Y:S01]  /*5d80*/  SHF.R.S32.HI R50, RZ, 0x18, R64 ;  /* 0x00000018ff327819 */ /* 0x000fe20000011440 */
[----:B------:R-:W-:Y:S01]  /*5d90*/  IMAD R22, R51, R48, R22 ;  /* 0x0000003033167224 */ /* 0x000fe200078e0216 */
[----:B------:R-:W-:Y:S01]  /*5da0*/  MOV R51, R62 ;  /* 0x0000003e00337202 */ /* 0x000fe20000000f00 */
[-C--:B------:R-:W-:Y:S02]  /*5db0*/  IMAD R27, R57, R48.reuse, R27 ;  /* 0x00000030391b7224 */ /* 0x080fe400078e021b */
[----:B------:R-:W-:Y:S02]  /*5dc0*/  IMAD R25, R47, R29, RZ ;  /* 0x0000001d2f197224 */ /* 0x000fe400078e02ff */
[----:B------:R-:W-:Y:S01]  /*5dd0*/  IMAD R24, R49, R48, R24 ;  /* 0x0000003031187224 */ /* 0x000fe200078e0218 */
[----:B------:R-:W-:Y:S01]  /*5de0*/  SHF.R.S32.HI R49, RZ, 0x18, R63 ;  /* 0x00000018ff317819 */ /* 0x000fe2000001143f */
[----:B------:R-:W-:Y:S01]  /*5df0*/  IMAD R26, R47, R30, RZ ;  /* 0x0000001e2f1a7224 */ /* 0x000fe200078e02ff */
[----:B------:R-:W-:Y:S01]  /*5e00*/  I2IP.S8.S32.SAT R117, R27, R22, RZ ;  /* 0x000000161b757239 */ /* 0x000fe200000014ff */
[C---:B------:R-:W-:Y:S02]  /*5e10*/  IMAD R31, R47.reuse, R31, RZ ;  /* 0x0000001f2f1f7224 */ /* 0x040fe400078e02ff */
[----:B------:R-:W-:Y:S01]  /*5e20*/  IMAD R25, R50, R48, R25 ;  /* 0x0000003032197224 */ /* 0x000fe200078e0219 */
[----:B------:R-:W-:Y:S01]  /*5e30*/  SHF.R.S32.HI R50, RZ, 0x18, R61 ;  /* 0x00000018ff327819 */ /* 0x000fe2000001143d */
[----:B------:R-:W-:Y:S01]  /*5e40*/  IMAD R28, R47, R32, RZ ;  /* 0x000000202f1c7224 */ /* 0x000fe200078e02ff */
[----:B------:R-:W-:Y:S01]  /*5e50*/  I2IP.S8.S32.SAT R117, R21, R20, R117 ;  /* 0x0000001415757239 */ /* 0x000fe20000001475 */
[-C--:B------:R-:W-:Y:S02]  /*5e60*/  IMAD R26, R49, R48.reuse, R26 ;  /* 0x00000030311a7224 */ /* 0x080fe400078e021a */
[----:B------:R-:W-:Y:S02]  /*5e70*/  IMAD R29, R47, R33, RZ ;  /* 0x000000212f1d7224 */ /* 0x000fe400078e02ff */
[-C--:B------:R-:W-:Y:S02]  /*5e80*/  IMAD R31, R58, R48.reuse, R31 ;  /* 0x000000303a1f7224 */ /* 0x080fe400078e021f */
[----:B------:R-:W-:Y:S02]  /*5e90*/  IMAD R28, R51, R48, R28 ;  /* 0x00000030331c7224 */ /* 0x000fe400078e021c */
[----:B------:R-:W-:Y:S01]  /*5ea0*/  IMAD R30, R47, R34, RZ ;  /* 0x000000222f1e7224 */ /* 0x000fe200078e02ff */
[----:B------:R-:W-:Y:S01]  /*5eb0*/  I2IP.S8.S32.SAT R114, R31, R26, RZ ;  /* 0x0000001a1f727239 */ /* 0x000fe200000014ff */
[----:B------:R-:W-:Y:S02]  /*5ec0*/  IMAD R29, R50, R48, R29 ;  /* 0x00000030321d7224 */ /* 0x000fe400078e021d */
[----:B------:R-:W-:Y:S01]  /*5ed0*/  IMAD R35, R47, R35, RZ ;  /* 0x000000232f237224 */ /* 0x000fe200078e02ff */
[----:B------:R-:W-:Y:S01]  /*5ee0*/  I2IP.S8.S32.SAT R118, R25, R24, R114 ;  /* 0x0000001819767239 */ /* 0x000fe20000001472 */
[-C--:B------:R-:W-:Y:S01]  /*5ef0*/  IMAD R30, R53, R48.reuse, R30 ;  /* 0x00000030351e7224 */ /* 0x080fe200078e021e */
[----:B------:R-:W-:Y:S01]  /*5f00*/  IADD3 R114, PT, PT, R44, 0x1, RZ ;  /* 0x000000012c727810 */ /* 0x000fe20007ffe0ff */
[----:B------:R-:W-:Y:S05]  /*5f10*/  IMAD R35, R59, R48, R35 ;  /* 0x000000303b237224 */ /* 0x000fea00078e0223 */
[----:B------:R-:W-:Y:S04]  /*5f20*/  I2IP.S8.S32.SAT R120, R35, R30, RZ ;  /* 0x0000001e23787239 */ /* 0x000fe800000014ff */
[----:B------:R-:W-:Y:S05]  /*5f30*/  I2IP.S8.S32.SAT R119, R29, R28, R120 ;  /* 0x0000001c1d777239 */ /* 0x000fea0000001478 */
[----:B------:R1:W-:Y:S01]  /*5f40*/  STS.128 [R104+0x1010], R116 ;  /* 0x0010107468007388 */ /* 0x0003e20000000c00 */
[----:B------:R-:W-:Y:S01]  /*5f50*/  @!PT LDS RZ, [RZ] ;  /* 0x00000000fffff984 */ /* 0x000fe20000000800 */
[----:B------:R-:W-:Y:S01]  /*5f60*/  @!PT LDS RZ, [RZ] ;  /* 0x00000000fffff984 */ /* 0x000fe20000000800 */
[----:B------:R-:W-:Y:S01]  /*5f70*/  @!PT LDS RZ, [RZ] ;  /* 0x00000000fffff984 */ /* 0x000fe20000000800 */
[----:B------:R-:W-:Y:S01]  /*5f80*/  @!PT LDS RZ, [RZ] ;  /* 0x00000000fffff984 */ /* 0x000fe20000000800 */
[----:B------:R3:W-:Y:S07]  /*5f90*/  MEMBAR.ALL.CTA ;  /* 0x0000000000007992 */ /* 0x0007ee0000008000 */
[----:B---3--:R-:W3:Y:S02]  /*5fa0*/  FENCE.VIEW.ASYNC.S ;  /* 0x00000000000073c6 */ /* 0x008ee40000000000 */
[----:B---3--:R-:W-:Y:S06]  /*5fb0*/  BAR.SYNC.DEFER_BLOCKING 0x1, 0x80 ;  /* 0x0042000000007b1d */ /* 0x008fec0000010000 */
[----:B------:R-:W-:Y:S05]  /*5fc0*/  @P0 BRA `(.L_x_94) ;  /* 0x0000000000340947 */ /* 0x000fea0003800000 */
[----:B------:R-:W-:Y:S01]  /*5fd0*/  UIADD3 UR12, UPT, UPT, UR43, 0x1200, URZ ;  /* 0x000012002b0c7890 */ /* 0x000fe2000fffe0ff */
[----:B------:R-:W-:Y:S01]  /*5fe0*/  R2UR UR9, R97 ;  /* 0x00000000610972ca */ /* 0x000fe200000e0000 */
[----:B------:R-:W-:Y:S01]  /*5ff0*/  UIADD3 UR10, UP0, UPT, UR46, 0x680, URZ ;  /* 0x000006802e0a7890 */ /* 0x000fe2000ff1e0ff */
[----:B------:R-:W-:Y:S01]  /*6000*/  R2UR UR8, R99 ;  /* 0x00000000630872ca */ /* 0x000fe200000e0000 */
[----:B------:R-:W-:Y:S02]  /*6010*/  UMOV UR7, UR36 ;  /* 0x0000002400077c82 */ /* 0x000fe40008000000 */
[----:B------:R-:W-:Y:S01]  /*6020*/  IMAD.U32 R111, RZ, RZ, UR12 ;  /* 0x0000000cff6f7e24 */ /* 0x000fe2000f8e00ff */
[----:B------:R-:W-:Y:S04]  /*6030*/  UIADD3.X UR11, UPT, UPT, URZ, UR47, URZ, UP0, !UPT ;  /* 0x0000002fff0b7290 */ /* 0x000fe800087fe4ff */
[----:B------:R-:W-:Y:S03]  /*6040*/  R2UR UR4, R111 ;  /* 0x000000006f0472ca */ /* 0x000fe600000e0000 */
[----:B------:R-:W-:Y:S02]  /*6050*/  USHF.L.U32 UR5, UR9, 0x6, URZ ;  /* 0x0000000609057899 */ /* 0x000fe400080006ff */
[----:B------:R-:W-:Y:S09]  /*6060*/  USHF.L.U32 UR6, UR8, 0x6, URZ ;  /* 0x0000000608067899 */ /* 0x000ff200080006ff */
[----:B------:R3:W-:Y:S01]  /*6070*/  UTMASTG.3D [UR4], [UR10] ;  /* 0x000000040a0073b5 */ /* 0x0007e20008010000 */
[----:B------:R0:W-:Y:S01]  /*6080*/  UTMACMDFLUSH ;  /* 0x00000000000079b7 */ /* 0x0001e20000000000 */
[----:B---3--:R-:W-:Y:S04]  /*6090*/  DEPBAR.LE SB0, 0x0 ;  /* 0x000080000000791a */ /* 0x008fe80000000000 */
.L_x_94:
[----:B------:R-:W-:Y:S05]  /*60a0*/  BSYNC.RECONVERGENT B0 ;  /* 0x0000000000007941 */ /* 0x000fea0003800200 */
.L_x_93:
[----:B------:R-:W-:Y:S01]  /*60b0*/  BAR.SYNC.DEFER_BLOCKING 0x1, 0x80 ;  /* 0x0042000000007b1d */ /* 0x000fe20000010000 */
[----:B------:R-:W-:Y:S01]  /*60c0*/  ISETP.NE.AND P2, PT, R112, RZ, PT ;  /* 0x000000ff7000720c */ /* 0x000fe20003f45270 */
[----:B------:R-:W-:Y:S01]  /*60d0*/  IMAD.IADD R97, R43, 0x1, R81 ;  /* 0x000000012b617824 */ /* 0x000fe200078e0251 */
[----:B------:R-:W-:Y:S01]  /*60e0*/  ISETP.NE.AND P0, PT, R113, 0x2, PT ;  /* 0x000000027100780c */ /* 0x000fe20003f05270 */
[----:B------:R-:W-:Y:S01]  /*60f0*/  IMAD.IADD R99, R45, 0x1, R96 ;  /* 0x000000012d637824 */ /* 0x000fe200078e0260 */
[----:B------:R-:W-:Y:S02]  /*6100*/  ISETP.NE.AND P1, PT, R114, 0x4, PT ;  /* 0x000000047200780c */ /* 0x000fe40003f25270 */
[----:B------:R-:W-:Y:S02]  /*6110*/  SEL R0, RZ, 0x1, P0 ;  /* 0x00000001ff007807 */ /* 0x000fe40000000000 */
[----:B------:R-:W-:Y:S02]  /*6120*/  SEL R3, RZ, 0x1, P1 ;  /* 0x00000001ff037807 */ /* 0x000fe40000800000 */
[----:B------:R-:W-:Y:S02]  /*6130*/  LOP3.LUT R109, R109, R0, RZ, 0x3c, !PT ;  /* 0x000000006d6d7212 */ /* 0x000fe400078e3cff */
[----:B------:R-:W-:Y:S02]  /*6140*/  LOP3.LUT R110, R110, R3, RZ, 0x3c, !PT ;  /* 0x000000036e6e7212 */ /* 0x000fe400078e3cff */
[----:B------:R-:W-:Y:S02]  /*6150*/  @P2 R2UR UR36, R107 ;  /* 0x000000006b2422ca */ /* 0x000fe400000e0000 */
[----:B------:R-:W-:Y:S02]  /*6160*/  SEL R113, R113, RZ, P0 ;  /* 0x000000ff71717207 */ /* 0x000fe40000000000 */
[----:B------:R-:W-:Y:S01]  /*6170*/  SEL R44, R114, RZ, P1 ;  /* 0x000000ff722c7207 */ /* 0x000fe20000800000 */
[----:B------:R-:W-:Y:S10]  /*6180*/  @P2 BRA `(.L_x_95) ;  /* 0xffffffe400682947 */ /* 0x000ff4000383ffff */
[----:B------:R-:W-:Y:S05]  /*6190*/  EXIT ;  /* 0x000000000000794d */ /* 0x000fea0003800000 */
.L_x_19:
[----:B--2---:R2:W1:Y:S02]  /*61a0*/  SYNCS.PHASECHK.TRANS64.TRYWAIT P0, [R3+URZ+0xe0], R2 ;  /* 0x0000e002030075a7 */ /* 0x00446400080011ff */
[----:B-1----:R-:W-:Y:S05]  /*61b0*/  @!P0 NANOSLEEP.SYNCS 0x989680 ;  /* 0x009896800000895d */ /* 0x002fea0003900000 */
[----:B------:R-:W1:Y:S02]  /*61c0*/  @!P0 SYNCS.PHASECHK.TRANS64 P0, [R3+URZ+0xe0], R2 ;  /* 0x0000e002030085a7 */ /* 0x000e6400080010ff */
[----:B-1----:R-:W-:Y:S05]  /*61d0*/  @!P0 BRA `(.L_x_19) ;  /* 0xfffffffc00f08947 */ /* 0x002fea000383ffff */
[----:B------:R-:W-:Y:S05]  /*61e0*/  BRA `(.L_x_96) ;  /* 0xffffffb000ec7947 */ /* 0x000fea000383ffff */
.L_x_22:
[----:B-1----:R-:W-:-:S07]  /*61f0*/  MOV R2, UR33 ;  /* 0x0000002100027c02 */ /* 0x002fce0008000f00 */
.L_x_97:
[----:B-1----:R1:W2:Y:S02]  /*6200*/  SYNCS.PHASECHK.TRANS64.TRYWAIT P0, [R2+URZ+0x28], R5 ;  /* 0x00002805020075a7 */ /* 0x0022a400080011ff */
[----:B--2---:R-:W-:Y:S05]  /*6210*/  @!P0 NANOSLEEP.SYNCS 0x989680 ;  /* 0x009896800000895d */ /* 0x004fea0003900000 */
[----:B------:R-:W2:Y:S02]  /*6220*/  @!P0 SYNCS.PHASECHK.TRANS64 P0, [R2+URZ+0x28], R5 ;  /* 0x00002805020085a7 */ /* 0x000ea400080010ff */
[----:B--2---:R-:W-:Y:S05]  /*6230*/  @!P0 BRA `(.L_x_97) ;  /* 0xfffffffc00f08947 */ /* 0x004fea000383ffff */
[----:B------:R-:W-:Y:S05]  /*6240*/  BRA `(.L_x_21) ;  /* 0xffffffb4003c7947 */ /* 0x000fea000383ffff */
.L_x_28:
[----:B-1----:R-:W-:-:S07]  /*6250*/  MOV R2, UR17 ;  /* 0x0000001100027c02 */ /* 0x002fce0008000f00 */
.L_x_98:
[----:B-1----:R1:W2:Y:S02]  /*6260*/  SYNCS.PHASECHK.TRANS64.TRYWAIT P0, [R2+URZ+0x28], R5 ;  /* 0x00002805020075a7 */ /* 0x0022a400080011ff */
[----:B--2---:R-:W-:Y:S05]  /*6270*/  @!P0 NANOSLEEP.SYNCS 0x989680 ;  /* 0x009896800000895d */ /* 0x004fea0003900000 */
[----:B------:R-:W2:Y:S02]  /*6280*/  @!P0 SYNCS.PHASECHK.TRANS64 P0, [R2+URZ+0x28], R5 ;  /* 0x00002805020085a7 */ /* 0x000ea400080010ff */
[----:B--2---:R-:W-:Y:S05]  /*6290*/  @!P0 BRA `(.L_x_98) ;  /* 0xfffffffc00f08947 */ /* 0x004fea000383ffff */
[----:B------:R-:W-:Y:S05]  /*62a0*/  BRA `(.L_x_27) ;  /* 0xffffffb400e07947 */ /* 0x000fea000383ffff */
.L_x_32:
[----:B-1----:R1:W2:Y:S02]  /*62b0*/  SYNCS.PHASECHK.TRANS64.TRYWAIT P0, [R2+URZ+0x70], R3 ;  /* 0x00007003020075a7 */ /* 0x0022a400080011ff */
[----:B--2---:R-:W-:Y:S05]  /*62c0*/  @!P0 NANOSLEEP.SYNCS 0x989680 ;  /* 0x009896800000895d */ /* 0x004fea0003900000 */
[----:B------:R-:W2:Y:S02]  /*62d0*/  @!P0 SYNCS.PHASECHK.TRANS64 P0, [R2+URZ+0x70], R3 ;  /* 0x00007003020085a7 */ /* 0x000ea400080010ff */
[----:B--2---:R-:W-:Y:S05]  /*62e0*/  @!P0 BRA `(.L_x_32) ;  /* 0xfffffffc00f08947 */ /* 0x004fea000383ffff */
[----:B------:R-:W-:Y:S05]  /*62f0*/  BRA `(.L_x_99) ;  /* 0xffffffb8006c7947 */ /* 0x000fea000383ffff */
.L_x_36:
[----:B----4-:R-:W-:-:S07]  /*6300*/  MOV R0, UR5 ;  /* 0x0000000500007c02 */ /* 0x010fce0008000f00 */
.L_x_100:
[----:B-1----:R1:W2:Y:S02]  /*6310*/  SYNCS.PHASECHK.TRANS64.TRYWAIT P0, [R0+URZ], R3 ;  /* 0x00000003000075a7 */ /* 0x0022a400080011ff */
[----:B--2---:R-:W-:Y:S05]  /*6320*/  @!P0 NANOSLEEP.SYNCS 0x989680 ;  /* 0x009896800000895d */ /* 0x004fea0003900000 */
[----:B------:R-:W2:Y:S02]  /*6330*/  @!P0 SYNCS.PHASECHK.TRANS64 P0, [R0+URZ], R3 ;  /* 0x00000003000085a7 */ /* 0x000ea400080010ff */
[----:B--2---:R-:W-:Y:S05]  /*6340*/  @!P0 BRA `(.L_x_100) ;  /* 0xfffffffc00f08947 */ /* 0x004fea000383ffff */
[----:B------:R-:W-:Y:S05]  /*6350*/  BRA `(.L_x_101) ;  /* 0xffffffbc00dc7947 */ /* 0x000fea000383ffff */
.L_x_37:
[----:B----4-:R-:W-:-:S07]  /*6360*/  MOV R0, UR5 ;  /* 0x0000000500007c02 */ /* 0x010fce0008000f00 */
.L_x_102:
[----:B-1----:R1:W2:Y:S02]  /*6370*/  SYNCS.PHASECHK.TRANS64.TRYWAIT P0, [R0+URZ], R3 ;  /* 0x00000003000075a7 */ /* 0x0022a400080011ff */
[----:B--2---:R-:W-:Y:S05]  /*6380*/  @!P0 NANOSLEEP.SYNCS 0x989680 ;  /* 0x009896800000895d */ /* 0x004fea0003900000 */
[----:B------:R-:W2:Y:S02]  /*6390*/  @!P0 SYNCS.PHASECHK.TRANS64 P0, [R0+URZ], R3 ;  /* 0x00000003000085a7 */ /* 0x000ea400080010ff */
[----:B--2---:R-:W-:Y:S05]  /*63a0*/  @!P0 BRA `(.L_x_102) ;  /* 0xfffffffc00f08947 */ /* 0x004fea000383ffff */
[----:B------:R-:W-:Y:S05]  /*63b0*/  BRA `(.L_x_103) ;  /* 0xffffffbc00e87947 */ /* 0x000fea000383ffff */
.L_x_38:
[----:B----4-:R-:W-:-:S07]  /*63c0*/  MOV R0, UR5 ;  /* 0x0000000500007c02 */ /* 0x010fce0008000f00 */
.L_x_104:
[----:B-1----:R1:W2:Y:S02]  /*63d0*/  SYNCS.PHASECHK.TRANS64.TRYWAIT P0, [R0+URZ], R3 ;  /* 0x00000003000075a7 */ /* 0x0022a400080011ff */
[----:B--2---:R-:W-:Y:S05]  /*63e0*/  @!P0 NANOSLEEP.SYNCS 0x989680 ;  /* 0x009896800000895d */ /* 0x004fea0003900000 */
[----:B------:R-:W2:Y:S02]  /*63f0*/  @!P0 SYNCS.PHASECHK.TRANS64 P0, [R0+URZ], R3 ;  /* 0x00000003000085a7 */ /* 0x000ea400080010ff */
[----:B--2---:R-:W-:Y:S05]  /*6400*/  @!P0 BRA `(.L_x_104) ;  /* 0xfffffffc00f08947 */ /* 0x004fea000383ffff */
[----:B------:R-:W-:Y:S05]  /*6410*/  BRA `(.L_x_105) ;  /* 0xffffffbc00f47947 */ /* 0x000fea000383ffff */
.L_x_39:
[----:B----4-:R-:W-:-:S07]  /*6420*/  MOV R0, UR5 ;  /* 0x0000000500007c02 */ /* 0x010fce0008000f00 */
.L_x_106:
[----:B-1----:R1:W2:Y:S02]  /*6430*/  SYNCS.PHASECHK.TRANS64.TRYWAIT P0, [R0+URZ], R3 ;  /* 0x00000003000075a7 */ /* 0x0022a400080011ff */
[----:B--2---:R-:W-:Y:S05]  /*6440*/  @!P0 NANOSLEEP.SYNCS 0x989680 ;  /* 0x009896800000895d */ /* 0x004fea0003900000 */
[----:B------:R-:W2:Y:S02]  /*6450*/  @!P0 SYNCS.PHASECHK.TRANS64 P0, [R0+URZ], R3 ;  /* 0x00000003000085a7 */ /* 0x000ea400080010ff */
[----:B--2---:R-:W-:Y:S05]  /*6460*/  @!P0 BRA `(.L_x_106) ;  /* 0xfffffffc00f08947 */ /* 0x004fea000383ffff */
[----:B------:R-:W-:Y:S05]  /*6470*/  BRA `(.L_x_107) ;  /* 0xffffffc000007947 */ /* 0x000fea000383ffff */
.L_x_42:
[----:B-1----:R1:W2:Y:S02]  /*6480*/  SYNCS.PHASECHK.TRANS64.TRYWAIT P0, [R0+URZ+0xd0], R5 ;  /* 0x0000d005000075a7 */ /* 0x0022a400080011ff */
[----:B--2---:R-:W-:Y:S05]  /*6490*/  @!P0 NANOSLEEP.SYNCS 0x989680 ;  /* 0x009896800000895d */ /* 0x004fea0003900000 */
[----:B------:R-:W2:Y:S02]  /*64a0*/  @!P0 SYNCS.PHASECHK.TRANS64 P0, [R0+URZ+0xd0], R5 ;  /* 0x0000d005000085a7 */ /* 0x000ea400080010ff */
[----:B--2---:R-:W-:Y:S05]  /*64b0*/  @!P0 BRA `(.L_x_42) ;  /* 0xfffffffc00f08947 */ /* 0x004fea000383ffff */
[----:B------:R-:W-:Y:S05]  /*64c0*/  BRA `(.L_x_108) ;  /* 0xffffffc0005c7947 */ /* 0x000fea000383ffff */
.L_x_43:
[----:B------:R-:W-:-:S07]  /*64d0*/  MOV R0, UR5 ;  /* 0x0000000500007c02 */ /* 0x000fce0008000f00 */
.L_x_109:
[----:B-1----:R1:W2:Y:S02]  /*64e0*/  SYNCS.PHASECHK.TRANS64.TRYWAIT P0, [R0+URZ+0x80], R5 ;  /* 0x00008005000075a7 */ /* 0x0022a400080011ff */
[----:B--2---:R-:W-:Y:S05]  /*64f0*/  @!P0 NANOSLEEP.SYNCS 0x989680 ;  /* 0x009896800000895d */ /* 0x004fea0003900000 */
[----:B------:R-:W2:Y:S02]  /*6500*/  @!P0 SYNCS.PHASECHK.TRANS64 P0, [R0+URZ+0x80], R5 ;  /* 0x00008005000085a7 */ /* 0x000ea400080010ff */
[----:B--2---:R-:W-:Y:S05]  /*6510*/  @!P0 BRA `(.L_x_109) ;  /* 0xfffffffc00f08947 */ /* 0x004fea000383ffff */
[----:B------:R-:W-:Y:S05]  /*6520*/  BRA `(.L_x_110) ;  /* 0xffffffc0006c7947 */ /* 0x000fea000383ffff */
.L_x_44:
[----:B-1----:R1:W2:Y:S02]  /*6530*/  SYNCS.PHASECHK.TRANS64.TRYWAIT P1, [R0+URZ+0x70], R5 ;  /* 0x00007005000075a7 */ /* 0x0022a400080211ff */
[----:B--2---:R-:W-:Y:S05]  /*6540*/  @!P1 NANOSLEEP.SYNCS 0x989680 ;  /* 0x009896800000995d */ /* 0x004fea0003900000 */
[----:B------:R-:W2:Y:S02]  /*6550*/  @!P1 SYNCS.PHASECHK.TRANS64 P1, [R0+URZ+0x70], R5 ;  /* 0x00007005000095a7 */ /* 0x000ea400080210ff */
[----:B--2---:R-:W-:Y:S05]  /*6560*/  @!P1 BRA `(.L_x_44) ;  /* 0xfffffffc00f09947 */ /* 0x004fea000383ffff */
[----:B------:R-:W-:Y:S05]  /*6570*/  BRA `(.L_x_111) ;  /* 0xffffffc0009c7947 */ /* 0x000fea000383ffff */
.L_x_47:
[----:B------:R-:W-:-:S07]  /*6580*/  MOV R0, UR5 ;  /* 0x0000000500007c02 */ /* 0x000fce0008000f00 */
.L_x_112:
[----:B-1----:R1:W2:Y:S02]  /*6590*/  SYNCS.PHASECHK.TRANS64.TRYWAIT P0, [R0+URZ+0x80], R3 ;  /* 0x00008003000075a7 */ /* 0x0022a400080011ff */
[----:B--2---:R-:W-:Y:S05]  /*65a0*/  @!P0 NANOSLEEP.SYNCS 0x989680 ;  /* 0x009896800000895d */ /* 0x004fea0003900000 */
[----:B------:R-:W2:Y:S02]  /*65b0*/  @!P0 SYNCS.PHASECHK.TRANS64 P0, [R0+URZ+0x80], R3 ;  /* 0x00008003000085a7 */ /* 0x000ea400080010ff */
[----:B--2---:R-:W-:Y:S05]  /*65c0*/  @!P0 BRA `(.L_x_112) ;  /* 0xfffffffc00f08947 */ /* 0x004fea000383ffff */
[----:B------:R-:W-:Y:S05]  /*65d0*/  BRA `(.L_x_46) ;  /* 0xffffffc000f07947 */ /* 0x000fea000383ffff */
.L_x_54:
[----:B-1----:R1:W2:Y:S02]  /*65e0*/  SYNCS.PHASECHK.TRANS64.TRYWAIT P1, [R0+URZ+0x70], R5 ;  /* 0x00007005000075a7 */ /* 0x0022a400080211ff */
[----:B--2---:R-:W-:Y:S05]  /*65f0*/  @!P1 NANOSLEEP.SYNCS 0x989680 ;  /* 0x009896800000995d */ /* 0x004fea0003900000 */
[----:B------:R-:W2:Y:S02]  /*6600*/  @!P1 SYNCS.PHASECHK.TRANS64 P1, [R0+URZ+0x70], R5 ;  /* 0x00007005000095a7 */ /* 0x000ea400080210ff */
[----:B--2---:R-:W-:Y:S05]  /*6610*/  @!P1 BRA `(.L_x_54) ;  /* 0xfffffffc00f09947 */ /* 0x004fea000383ffff */
[----:B------:R-:W-:Y:S05]  /*6620*/  BRA `(.L_x_113) ;  /* 0xffffffc800507947 */ /* 0x000fea000383ffff */
.L_x_55:
[----:B------:R-:W-:-:S07]  /*6630*/  MOV R3, UR8 ;  /* 0x0000000800037c02 */ /* 0x000fce0008000f00 */
.L_x_114:
[----:B-1----:R1:W2:Y:S02]  /*6640*/  SYNCS.PHASECHK.TRANS64.TRYWAIT P0, [R3+URZ+0xb0], R0 ;  /* 0x0000b000030075a7 */ /* 0x0022a400080011ff */
[----:B--2---:R-:W-:Y:S05]  /*6650*/  @!P0 NANOSLEEP.SYNCS 0x989680 ;  /* 0x009896800000895d */ /* 0x004fea0003900000 */
[----:B------:R-:W2:Y:S02]  /*6660*/  @!P0 SYNCS.PHASECHK.TRANS64 P0, [R3+URZ+0xb0], R0 ;  /* 0x0000b000030085a7 */ /* 0x000ea400080010ff */
[----:B--2---:R-:W-:Y:S05]  /*6670*/  @!P0 BRA `(.L_x_114) ;  /* 0xfffffffc00f08947 */ /* 0x004fea000383ffff */
[----:B------:R-:W-:Y:S05]  /*6680*/  BRA `(.L_x_115) ;  /* 0xffffffc800a07947 */ /* 0x000fea000383ffff */
.L_x_58:
[----:B------:R-:W-:Y:S07]  /*6690*/  MOV R0, UR7 ;  /* 0x0000000700007c02 */ /* 0x000fee0008000f00 */
.L_x_116:
[----:B-1----:R1:W2:Y:S02]  /*66a0*/  SYNCS.PHASECHK.TRANS64.TRYWAIT P0, [R0+URZ], R3 ;  /* 0x00000003000075a7 */ /* 0x0022a400080011ff */
[----:B--2---:R-:W-:Y:S05]  /*66b0*/  @!P0 NANOSLEEP.SYNCS 0x989680 ;  /* 0x009896800000895d */ /* 0x004fea0003900000 */
[----:B------:R-:W2:Y:S02]  /*66c0*/  @!P0 SYNCS.PHASECHK.TRANS64 P0, [R0+URZ], R3 ;  /* 0x00000003000085a7 */ /* 0x000ea400080010ff */
[----:B--2---:R-:W-:Y:S05]  /*66d0*/  @!P0 BRA `(.L_x_116) ;  /* 0xfffffffc00f08947 */ /* 0x004fea000383ffff */
[----:B------:R-:W-:Y:S05]  /*66e0*/  BRA `(.L_x_57) ;  /* 0xffffffc800bc7947 */ /* 0x000fea000383ffff */
.L_x_61:
[----:B------:R-:W-:-:S07]  /*66f0*/  MOV R0, UR5 ;  /* 0x0000000500007c02 */ /* 0x000fce0008000f00 */
.L_x_117:
[----:B--2---:R2:W3:Y:S02]  /*6700*/  SYNCS.PHASECHK.TRANS64.TRYWAIT P0, [R0+URZ], R3 ;  /* 0x00000003000075a7 */ /* 0x0044e400080011ff */
[----:B---3--:R-:W-:Y:S05]  /*6710*/  @!P0 NANOSLEEP.SYNCS 0x989680 ;  /* 0x009896800000895d */ /* 0x008fea0003900000 */
[----:B------:R-:W3:Y:S02]  /*6720*/  @!P0 SYNCS.PHASECHK.TRANS64 P0, [R0+URZ], R3 ;  /* 0x00000003000085a7 */ /* 0x000ee400080010ff */
[----:B---3--:R-:W-:Y:S05]  /*6730*/  @!P0 BRA `(.L_x_117) ;  /* 0xfffffffc00f08947 */ /* 0x008fea000383ffff */
[----:B------:R-:W-:Y:S05]  /*6740*/  BRA `(.L_x_118) ;  /* 0xffffffcc00707947 */ /* 0x000fea000383ffff */
.L_x_62:
[----:B------:R-:W-:-:S07]  /*6750*/  MOV R0, UR5 ;  /* 0x0000000500007c02 */ /* 0x000fce0008000f00 */
.L_x_119:
[----:B-1----:R1:W2:Y:S02]  /*6760*/  SYNCS.PHASECHK.TRANS64.TRYWAIT P0, [R0+URZ], R3 ;  /* 0x00000003000075a7 */ /* 0x0022a400080011ff */
[----:B--2---:R-:W-:Y:S05]  /*6770*/  @!P0 NANOSLEEP.SYNCS 0x989680 ;  /* 0x009896800000895d */ /* 0x004fea0003900000 */
[----:B------:R-:W2:Y:S02]  /*6780*/  @!P0 SYNCS.PHASECHK.TRANS64 P0, [R0+URZ], R3 ;  /* 0x00000003000085a7 */ /* 0x000ea400080010ff */
[----:B--2---:R-:W-:Y:S05]  /*6790*/  @!P0 BRA `(.L_x_119) ;  /* 0xfffffffc00f08947 */ /* 0x004fea000383ffff */
[----:B------:R-:W-:Y:S05]  /*67a0*/  BRA `(.L_x_120) ;  /* 0xffffffcc007c7947 */ /* 0x000fea000383ffff */
.L_x_63:
[----:B------:R-:W-:-:S07]  /*67b0*/  MOV R0, UR5 ;  /* 0x0000000500007c02 */ /* 0x000fce0008000f00 */
.L_x_121:
[----:B-1----:R1:W2:Y:S02]  /*67c0*/  SYNCS.PHASECHK.TRANS64.TRYWAIT P0, [R0+URZ], R3 ;  /* 0x00000003000075a7 */ /* 0x0022a400080011ff */
[----:B--2---:R-:W-:Y:S05]  /*67d0*/  @!P0 NANOSLEEP.SYNCS 0x989680 ;  /* 0x009896800000895d */ /* 0x004fea0003900000 */
[----:B------:R-:W2:Y:S02]  /*67e0*/  @!P0 SYNCS.PHASECHK.TRANS64 P0, [R0+URZ], R3 ;  /* 0x00000003000085a7 */ /* 0x000ea400080010ff */
[----:B--2---:R-:W-:Y:S05]  /*67f0*/  @!P0 BRA `(.L_x_121) ;  /* 0xfffffffc00f08947 */ /* 0x004fea000383ffff */
[----:B------:R-:W-:Y:S05]  /*6800*/  BRA `(.L_x_122) ;  /* 0xffffffcc00887947 */ /* 0x000fea000383ffff */
.L_x_64:
[----:B------:R-:W-:-:S07]  /*6810*/  MOV R0, UR7 ;  /* 0x0000000700007c02 */ /* 0x000fce0008000f00 */
.L_x_123:
[----:B-1----:R1:W2:Y:S02]  /*6820*/  SYNCS.PHASECHK.TRANS64.TRYWAIT P0, [R0+URZ], R3 ;  /* 0x00000003000075a7 */ /* 0x0022a400080011ff */
[----:B--2---:R-:W-:Y:S05]  /*6830*/  @!P0 NANOSLEEP.SYNCS 0x989680 ;  /* 0x009896800000895d */ /* 0x004fea0003900000 */
[----:B------:R-:W2:Y:S02]  /*6840*/  @!P0 SYNCS.PHASECHK.TRANS64 P0, [R0+URZ], R3 ;  /* 0x00000003000085a7 */ /* 0x000ea400080010ff */
[----:B--2---:R-:W-:Y:S05]  /*6850*/  @!P0 BRA `(.L_x_123) ;  /* 0xfffffffc00f08947 */ /* 0x004fea000383ffff */
[----:B------:R-:W-:Y:S05]  /*6860*/  BRA `(.L_x_124) ;  /* 0xffffffcc00947947 */ /* 0x000fea000383ffff */
.L_x_69:
[----:B---3--:R3:W1:Y:S02]  /*6870*/  SYNCS.PHASECHK.TRANS64.TRYWAIT P0, [R0+URZ+0x70], R3 ;  /* 0x00007003000075a7 */ /* 0x00866400080011ff */
[----:B-1----:R-:W-:Y:S05]  /*6880*/  @!P0 NANOSLEEP.SYNCS 0x989680 ;  /* 0x009896800000895d */ /* 0x002fea0003900000 */
[----:B------:R-:W1:Y:S02]  /*6890*/  @!P0 SYNCS.PHASECHK.TRANS64 P0, [R0+URZ+0x70], R3 ;  /* 0x00007003000085a7 */ /* 0x000e6400080010ff */
[----:B-1----:R-:W-:Y:S05]  /*68a0*/  @!P0 BRA `(.L_x_69) ;  /* 0xfffffffc00f08947 */ /* 0x002fea000383ffff */
[----:B------:R-:W-:Y:S05]  /*68b0*/  BRA `(.L_x_125) ;  /* 0xffffffd000907947 */ /* 0x000fea000383ffff */
.L_x_72:
[----:B------:R-:W-:Y:S07]  /*68c0*/  MOV R0, UR6 ;  /* 0x0000000600007c02 */ /* 0x000fee0008000f00 */
.L_x_126:
[----:B-1----:R1:W3:Y:S02]  /*68d0*/  SYNCS.PHASECHK.TRANS64.TRYWAIT P0, [R0+URZ+0x68], R3 ;  /* 0x00006803000075a7 */ /* 0x0022e400080011ff */
[----:B---3--:R-:W-:Y:S05]  /*68e0*/  @!P0 NANOSLEEP.SYNCS 0x989680 ;  /* 0x009896800000895d */ /* 0x008fea0003900000 */
[----:B------:R-:W3:Y:S02]  /*68f0*/  @!P0 SYNCS.PHASECHK.TRANS64 P0, [R0+URZ+0x68], R3 ;  /* 0x00006803000085a7 */ /* 0x000ee400080010ff */
[----:B---3--:R-:W-:Y:S05]  /*6900*/  @!P0 BRA `(.L_x_126) ;  /* 0xfffffffc00f08947 */ /* 0x008fea000383ffff */
[----:B------:R-:W-:Y:S05]  /*6910*/  BRA `(.L_x_71) ;  /* 0xffffffd4007c7947 */ /* 0x000fea000383ffff */
.L_x_75:
[----:B------:R-:W-:Y:S07]  /*6920*/  MOV R3, UR6 ;  /* 0x0000000600037c02 */ /* 0x000fee0008000f00 */
.L_x_127:
[----:B-1----:R1:W2:Y:S02]  /*6930*/  SYNCS.PHASECHK.TRANS64.TRYWAIT P2, [R3+URZ+0x58], R26 ;  /* 0x0000581a030075a7 */ /* 0x0022a400080411ff */
[----:B--2---:R-:W-:Y:S05]  /*6940*/  @!P2 NANOSLEEP.SYNCS 0x989680 ;  /* 0x009896800000a95d */ /* 0x004fea0003900000 */
[----:B------:R-:W2:Y:S02]  /*6950*/  @!P2 SYNCS.PHASECHK.TRANS64 P2, [R3+URZ+0x58], R26 ;  /* 0x0000581a0300a5a7 */ /* 0x000ea400080410ff */
[----:B--2---:R-:W-:Y:S05]  /*6960*/  @!P2 BRA `(.L_x_127) ;  /* 0xfffffffc00f0a947 */ /* 0x004fea000383ffff */
[----:B------:R-:W-:Y:S05]  /*6970*/  BRA `(.L_x_128) ;  /* 0xffffffd800107947 */ /* 0x000fea000383ffff */
.L_x_78:
[----:B--2---:R2:W1:Y:S02]  /*6980*/  SYNCS.PHASECHK.TRANS64.TRYWAIT P0, [R0+URZ+0x70], R3 ;  /* 0x00007003000075a7 */ /* 0x00446400080011ff */
[----:B-1----:R-:W-:Y:S05]  /*6990*/  @!P0 NANOSLEEP.SYNCS 0x989680 ;  /* 0x009896800000895d */ /* 0x002fea0003900000 */
[----:B------:R-:W1:Y:S02]  /*69a0*/  @!P0 SYNCS.PHASECHK.TRANS64 P0, [R0+URZ+0x70], R3 ;  /* 0x00007003000085a7 */ /* 0x000e6400080010ff */
[----:B-1----:R-:W-:Y:S05]  /*69b0*/  @!P0 BRA `(.L_x_78) ;  /* 0xfffffffc00f08947 */ /* 0x002fea000383ffff */
[----:B------:R-:W-:Y:S05]  /*69c0*/  BRA `(.L_x_129) ;  /* 0xffffffdc006c7947 */ /* 0x000fea000383ffff */
.L_x_89:
[----:B-1----:R-:W-:Y:S04]  /*69d0*/  MOV R0, UR43 ;  /* 0x0000002b00007c02 */ /* 0x002fe80008000f00 */
[----:B------:R1:W2:Y:S03]  /*69e0*/  SYNCS.PHASECHK.TRANS64.TRYWAIT P1, [R0+URZ+0x50], R3 ;  /* 0x00005003000075a7 */ /* 0x0002a600080211ff */
[----:B--2---:R-:W-:Y:S05]  /*69f0*/  @!P1 NANOSLEEP.SYNCS 0x989680 ;  /* 0x009896800000995d */ /* 0x004fea0003900000 */
[----:B------:R-:W2:Y:S02]  /*6a00*/  @!P1 SYNCS.PHASECHK.TRANS64 P1, [R0+URZ+0x50], R3 ;  /* 0x00005003000095a7 */ /* 0x000ea400080210ff */
[----:B--2---:R-:W-:Y:S05]  /*6a10*/  @!P1 BRA `(.L_x_89) ;  /* 0xfffffffc00ec9947 */ /* 0x004fea000383ffff */
[----:B------:R-:W-:Y:S05]  /*6a20*/  BRA `(.L_x_88) ;  /* 0xffffffe800607947 */ /* 0x000fea000383ffff */
.L_x_91:
[----:B-1----:R1:W4:Y:S02]  /*6a30*/  SYNCS.PHASECHK.TRANS64.TRYWAIT P1, [R92+URZ+0x90], R7 ;  /* 0x000090075c0075a7 */ /* 0x00232400080211ff */
[----:B----4-:R-:W-:Y:S05]  /*6a40*/  @!P1 NANOSLEEP.SYNCS 0x989680 ;  /* 0x009896800000995d */ /* 0x010fea0003900000 */
[----:B------:R-:W4:Y:S02]  /*6a50*/  @!P1 SYNCS.PHASECHK.TRANS64 P1, [R92+URZ+0x90], R7 ;  /* 0x000090075c0095a7 */ /* 0x000f2400080210ff */
[----:B----4-:R-:W-:Y:S05]  /*6a60*/  @!P1 BRA `(.L_x_91) ;  /* 0xfffffffc00f09947 */ /* 0x010fea000383ffff */
[----:B------:R-:W-:Y:S05]  /*6a70*/  BRA `(.L_x_90) ;  /* 0xffffffe8009c7947 */ /* 0x000fea000383ffff */
        .weak           $__internal_0_$__cuda_sm10x_tcgen05_guardrail_trap_col_being_dealloced_not_returned_by_alloc
        .type           $__internal_0_$__cuda_sm10x_tcgen05_guardrail_trap_col_being_dealloced_not_returned_by_alloc,@function
        .size           $__internal_0_$__cuda_sm10x_tcgen05_guardrail_trap_col_being_dealloced_not_returned_by_alloc,($__internal_1_$__cuda_sm10x_tcgen05_guardrail_trap_phase_invalid_during_alloc - $__internal_0_$__cuda_sm10x_tcgen05_guardrail_trap_col_being_dealloced_not_returned_by_alloc)
$__internal_0_$__cuda_sm10x_tcgen05_guardrail_trap_col_being_dealloced_not_returned_by_alloc:
[----:B------:R-:W-:Y:S05]  /*6a80*/  BPT.TRAP 0x1 ;  /* 0x000000040000795c */ /* 0x000fea0000300000 */
[----:B------:R-:W-:-:S04]  /*6a90*/  HFMA2 R3, -RZ, RZ, 0, 0 ;  /* 0x00000000ff037431 */ /* 0x000fc800000001ff */
[----:B------:R-:W-:Y:S05]  /*6aa0*/  RET.REL.NODEC R2 `(_ZN7cutlass13device_kernelINS_4gemm6kernel13GemmUniversalIN4cute5tupleIJiiiiEEENS1_10collective13CollectiveMmaINS1_35MainloopSm100TmaUmmaWarpSpecializedILi5ELi2ELi4ENS5_IJNS4_1CILi1EEESB_SB_EEEEENS5_IJNSA_ILi64EEESE_SE_EEEaNS5_IJlSB_lEEEaSG_NS4_8TiledMMAINS4_8MMA_AtomIJNS4_15SM100_MMA_S8_SSIaaiLi64ELi64ELNS4_4UMMA5MajorE0ELSL_0ELNSK_8SaturateE0EEEEEENS4_6LayoutISC_NS5_IJNSA_ILi0EEESQ_SQ_EEEEENS5_IJNS4_10UnderscoreEST_ST_EEEEENS4_13SM90_TMA_LOADENS4_14ComposedLayoutINS4_7SwizzleILi2ELi4ELi3EEENS4_18smem_ptr_flag_bitsILi8EEENSP_INS5_IJNSA_ILi8EEESE_EEENS5_IJSE_SB_EEEEEEEvNS4_8identityESW_S16_vS17_EENS_8epilogue10collective18CollectiveEpilogueINS19_23Sm100TmaWarpSpecializedILi1ELi1ELi32ELb0ELb0EEEJSF_NS5_IJNSP_ISE_SB_EES1E_EEEaSG_aSG_NS19_6fusion15FusionCallbacksIS1D_NS1G_17LinearCombinationIaiaiLNS_15FloatRoundStyleE2EEESF_S1F_JEEENS4_5SM1004TMEM4LOAD26SM100_TMEM_LOAD_16dp32b32xESW_S16_NS4_39AutoVectorizingCopyWithAssumedAlignmentILi128EEENS4_14SM90_TMA_STOREES16_S1R_S1R_EEEvvEEEEvNT_6ParamsE) ;  /* 0xffffff9402547950 */ /* 0x000fea0003c3ffff */
        .weak           $__internal_1_$__cuda_sm10x_tcgen05_guardrail_trap_phase_invalid_during_alloc
        .type           $__internal_1_$__cuda_sm10x_tcgen05_guardrail_trap_phase_invalid_during_alloc,@function
        .size           $__internal_1_$__cuda_sm10x_tcgen05_guardrail_trap_phase_invalid_during_alloc,($__internal_2_$__cuda_sm10x_tcgen05_guardrail_trap_unallocated_columns_being_dealloced - $__internal_1_$__cuda_sm10x_tcgen05_guardrail_trap_phase_invalid_during_alloc)
$__internal_1_$__cuda_sm10x_tcgen05_guardrail_trap_phase_invalid_during_alloc:
[----:B------:R-:W-:Y:S05]  /*6ab0*/  BPT.TRAP 0x1 ;  /* 0x000000040000795c */ /* 0x000fea0000300000 */
[----:B------:R-:W-:-:S04]  /*6ac0*/  MOV R3, 0x0 ;  /* 0x0000000000037802 */ /* 0x000fc80000000f00 */
[----:B------:R-:W-:Y:S05]  /*6ad0*/  RET.REL.NODEC R2 `(_ZN7cutlass13device_kernelINS_4gemm6kernel13GemmUniversalIN4cute5tupleIJiiiiEEENS1_10collective13CollectiveMmaINS1_35MainloopSm100TmaUmmaWarpSpecializedILi5ELi2ELi4ENS5_IJNS4_1CILi1EEESB_SB_EEEEENS5_IJNSA_ILi64EEESE_SE_EEEaNS5_IJlSB_lEEEaSG_NS4_8TiledMMAINS4_8MMA_AtomIJNS4_15SM100_MMA_S8_SSIaaiLi64ELi64ELNS4_4UMMA5MajorE0ELSL_0ELNSK_8SaturateE0EEEEEENS4_6LayoutISC_NS5_IJNSA_ILi0EEESQ_SQ_EEEEENS5_IJNS4_10UnderscoreEST_ST_EEEEENS4_13SM90_TMA_LOADENS4_14ComposedLayoutINS4_7SwizzleILi2ELi4ELi3EEENS4_18smem_ptr_flag_bitsILi8EEENSP_INS5_IJNSA_ILi8EEESE_EEENS5_IJSE_SB_EEEEEEEvNS4_8identityESW_S16_vS17_EENS_8epilogue10collective18CollectiveEpilogueINS19_23Sm100TmaWarpSpecializedILi1ELi1ELi32ELb0ELb0EEEJSF_NS5_IJNSP_ISE_SB_EES1E_EEEaSG_aSG_NS19_6fusion15FusionCallbacksIS1D_NS1G_17LinearCombinationIaiaiLNS_15FloatRoundStyleE2EEESF_S1F_JEEENS4_5SM1004TMEM4LOAD26SM100_TMEM_LOAD_16dp32b32xESW_S16_NS4_39AutoVectorizingCopyWithAssumedAlignmentILi128EEENS4_14SM90_TMA_STOREES16_S1R_S1R_EEEvvEEEEvNT_6ParamsE) ;  /* 0xffffff9402487950 */ /* 0x000fea0003c3ffff */
        .weak           $__internal_2_$__cuda_sm10x_tcgen05_guardrail_trap_unallocated_columns_being_dealloced
        .type           $__internal_2_$__cuda_sm10x_tcgen05_guardrail_trap_unallocated_columns_being_dealloced,@function
        .size           $__internal_2_$__cuda_sm10x_tcgen05_guardrail_trap_unallocated_columns_being_dealloced,(.L_x_131 - $__internal_2_$__cuda_sm10x_tcgen05_guardrail_trap_unallocated_columns_being_dealloced)
$__internal_2_$__cuda_sm10x_tcgen05_guardrail_trap_unallocated_columns_being_dealloced:
[----:B------:R-:W-:Y:S05]  /*6ae0*/  BPT.TRAP 0x1 ;  /* 0x000000040000795c */ /* 0x000fea0000300000 */
[----:B------:R-:W-:-:S04]  /*6af0*/  HFMA2 R3, -RZ, RZ, 0, 0 ;  /* 0x00000000ff037431 */ /* 0x000fc800000001ff */
[----:B------:R-:W-:Y:S05]  /*6b00*/  RET.REL.NODEC R2 `(_ZN7cutlass13device_kernelINS_4gemm6kernel13GemmUniversalIN4cute5tupleIJiiiiEEENS1_10collective13CollectiveMmaINS1_35MainloopSm100TmaUmmaWarpSpecializedILi5ELi2ELi4ENS5_IJNS4_1CILi1EEESB_SB_EEEEENS5_IJNSA_ILi64EEESE_SE_EEEaNS5_IJlSB_lEEEaSG_NS4_8TiledMMAINS4_8MMA_AtomIJNS4_15SM100_MMA_S8_SSIaaiLi64ELi64ELNS4_4UMMA5MajorE0ELSL_0ELNSK_8SaturateE0EEEEEENS4_6LayoutISC_NS5_IJNSA_ILi0EEESQ_SQ_EEEEENS5_IJNS4_10UnderscoreEST_ST_EEEEENS4_13SM90_TMA_LOADENS4_14ComposedLayoutINS4_7SwizzleILi2ELi4ELi3EEENS4_18smem_ptr_flag_bitsILi8EEENSP_INS5_IJNSA_ILi8EEESE_EEENS5_IJSE_SB_EEEEEEEvNS4_8identityESW_S16_vS17_EENS_8epilogue10collective18CollectiveEpilogueINS19_23Sm100TmaWarpSpecializedILi1ELi1ELi32ELb0ELb0EEEJSF_NS5_IJNSP_ISE_SB_EES1E_EEEaSG_aSG_NS19_6fusion15FusionCallbacksIS1D_NS1G_17LinearCombinationIaiaiLNS_15FloatRoundStyleE2EEESF_S1F_JEEENS4_5SM1004TMEM4LOAD26SM100_TMEM_LOAD_16dp32b32xESW_S16_NS4_39AutoVectorizingCopyWithAssumedAlignmentILi128EEENS4_14SM90_TMA_STOREES16_S1R_S1R_EEEvvEEEEvNT_6ParamsE) ;  /* 0xffffff94023c7950 */ /* 0x000fea0003c3ffff */
.L_x_130:
[----:B------:R-:W-:-:S00]  /*6b10*/  BRA `(.L_x_130) ;  /* 0xfffffffc00fc7947 */ /* 0x000fc0000383ffff */
[----:B------:R-:W-:-:S00]  /*6b20*/  NOP ;  /* 0x0000000000007918 */ /* 0x000fc00000000000 */
        /* <DEDUP_REMOVED lines=13> */
.L_x_131:


//--------------------- .nv.global.init           --------------------------
	.section	.nv.global.init,"aw",@progbits
.nv.global.init:
	.type		$str$27,@object
	.size		$str$27,($str$28 - $str$27)
$str$27:
        /*0000*/ 	.byte	0x28, 0x61, 0x64, 0x64, 0x72, 0x65, 0x73, 0x73, 0x20, 0x26, 0x20, 0x6d, 0x61, 0x73, 0x6b, 0x29
        /*0010*/ 	.byte	0x20, 0x3d, 0x3d, 0x20, 0x30, 0x00
	.type		$str$28,@object
	.size		$str$28,($str$26 - $str$28)
$str$28:
        /*0016*/ 	.byte	0x2f, 0x74, 0x6d, 0x70, 0x2f, 0x63, 0x75, 0x74, 0x6c, 0x61, 0x73, 0x73, 0x5f, 0x73, 0x77, 0x65
        /*0026*/ 	.byte	0x65, 0x70, 0x5f, 0x73, 0x72, 0x63, 0x2f, 0x69, 0x6e, 0x63, 0x6c, 0x75, 0x64, 0x65, 0x2f, 0x63
        /*0036*/ 	.byte	0x75, 0x74, 0x65, 0x2f, 0x70, 0x6f, 0x69, 0x6e, 0x74, 0x65, 0x72, 0x5f, 0x66, 0x6c, 0x61, 0x67
        /*0046*/ 	.byte	0x67, 0x65, 0x64, 0x2e, 0x68, 0x70, 0x70, 0x00
	.type		$str$26,@object
	.size		$str$26,($str$25 - $str$26)
$str$26:
        /*004e*/ 	.byte	0x2f, 0x74, 0x6d, 0x70, 0x2f, 0x63, 0x75, 0x74, 0x6c, 0x61, 0x73, 0x73, 0x5f, 0x73, 0x77, 0x65
        /*005e*/ 	.byte	0x65, 0x70, 0x5f, 0x73, 0x72, 0x63, 0x2f, 0x69, 0x6e, 0x63, 0x6c, 0x75, 0x64, 0x65, 0x2f, 0x63
        /*006e*/ 	.byte	0x75, 0x74, 0x65, 0x2f, 0x61, 0x74, 0x6f, 0x6d, 0x2f, 0x63, 0x6f, 0x70, 0x79, 0x5f, 0x74, 0x72
        /*007e*/ 	.byte	0x61, 0x69, 0x74, 0x73, 0x5f, 0x73, 0x6d, 0x31, 0x30, 0x30, 0x2e, 0x68, 0x70, 0x70, 0x00
	.type		$str$25,@object
	.size		$str$25,(__unnamed_1 - $str$25)
$str$25:
        /*008d*/ 	.byte	0x28, 0x28, 0x75, 0x69, 0x6e, 0x74, 0x33, 0x32, 0x5f, 0x74, 0x28, 0x74, 0x68, 0x72, 0x65, 0x61
        /*009d*/ 	.byte	0x64, 0x49, 0x64, 0x78, 0x2e, 0x78, 0x29, 0x20, 0x2f, 0x20, 0x33, 0x32, 0x29, 0x20, 0x25, 0x20
        /*00ad*/ 	.byte	0x34, 0x29, 0x20, 0x3d, 0x3d, 0x20, 0x28, 0x28, 0x28, 0x74, 0x6d, 0x65, 0x6d, 0x5f, 0x61, 0x64
        /*00bd*/ 	.byte	0x64, 0x72, 0x20, 0x3e, 0x3e, 0x20, 0x31, 0x36, 0x29, 0x20, 0x2f, 0x20, 0x33, 0x32, 0x29, 0x20
        /*00cd*/ 	.byte	0x25, 0x20, 0x34, 0x29, 0x00
	.type		__unnamed_1,@object
	.size		__unnamed_1,(__unnamed_2 - __unnamed_1)
__unnamed_1:
        /*00d2*/ 	.byte	0x61, 0x75, 0x74, 0x6f, 0x20, 0x63, 0x75, 0x74, 0x65, 0x3a, 0x3a, 0x61, 0x73, 0x5f, 0x70, 0x6f
        /* <DEDUP_REMOVED lines=24> */
        /*0262*/ 	.byte	0x00
	.type		__unnamed_2,@object
	.size		__unnamed_2,(.L_2 - __unnamed_2)
__unnamed_2:
        /* <DEDUP_REMOVED lines=41> */
.L_2:


//--------------------- .nv.shared._ZN7cutlass13device_kernelINS_4gemm6kernel13GemmUniversalIN4cute5tupleIJiiiiEEENS1_10collective13CollectiveMmaINS1_35MainloopSm100TmaUmmaWarpSpecializedILi5ELi2ELi4ENS5_IJNS4_1CILi1EEESB_SB_EEEEENS5_IJNSA_ILi64EEESE_SE_EEEaNS5_IJlSB_lEEEaSG_NS4_8TiledMMAINS4_8MMA_AtomIJNS4_15SM100_MMA_S8_SSIaaiLi64ELi64ELNS4_4UMMA5MajorE0ELSL_0ELNSK_8SaturateE0EEEEEENS4_6LayoutISC_NS5_IJNSA_ILi0EEESQ_SQ_EEEEENS5_IJNS4_10UnderscoreEST_ST_EEEEENS4_13SM90_TMA_LOADENS4_14ComposedLayoutINS4_7SwizzleILi2ELi4ELi3EEENS4_18smem_ptr_flag_bitsILi8EEENSP_INS5_IJNSA_ILi8EEESE_EEENS5_IJSE_SB_EEEEEEEvNS4_8identityESW_S16_vS17_EENS_8epilogue10collective18CollectiveEpilogueINS19_23Sm100TmaWarpSpecializedILi1ELi1ELi32ELb0ELb0EEEJSF_NS5_IJNSP_ISE_SB_EES1E_EEEaSG_aSG_NS19_6fusion15FusionCallbacksIS1D_NS1G_17LinearCombinationIaiaiLNS_15FloatRoundStyleE2EEESF_S1F_JEEENS4_5SM1004TMEM4LOAD26SM100_TMEM_LOAD_16dp32b32xESW_S16_NS4_39AutoVectorizingCopyWithAssumedAlignmentILi128EEENS4_14SM90_TMA_STOREES16_S1R_S1R_EEEvvEEEEvNT_6ParamsE --------------------------
	.section	.nv.shared._ZN7cutlass13device_kernelINS_4gemm6kernel13GemmUniversalIN4cute5tupleIJiiiiEEENS1_10collective13CollectiveMmaINS1_35MainloopSm100TmaUmmaWarpSpecializedILi5ELi2ELi4ENS5_IJNS4_1CILi1EEESB_SB_EEEEENS5_IJNSA_ILi64EEESE_SE_EEEaNS5_IJlSB_lEEEaSG_NS4_8TiledMMAINS4_8MMA_AtomIJNS4_15SM100_MMA_S8_SSIaaiLi64ELi64ELNS4_4UMMA5MajorE0ELSL_0ELNSK_8SaturateE0EEEEEENS4_6LayoutISC_NS5_IJNSA_ILi0EEESQ_SQ_EEEEENS5_IJNS4_10UnderscoreEST_ST_EEEEENS4_13SM90_TMA_LOADENS4_14ComposedLayoutINS4_7SwizzleILi2ELi4ELi3EEENS4_18smem_ptr_flag_bitsILi8EEENSP_INS5_IJNSA_ILi8EEESE_EEENS5_IJSE_SB_EEEEEEEvNS4_8identityESW_S16_vS17_EENS_8epilogue10collective18CollectiveEpilogueINS19_23Sm100TmaWarpSpecializedILi1ELi1ELi32ELb0ELb0EEEJSF_NS5_IJNSP_ISE_SB_EES1E_EEEaSG_aSG_NS19_6fusion15FusionCallbacksIS1D_NS1G_17LinearCombinationIaiaiLNS_15FloatRoundStyleE2EEESF_S1F_JEEENS4_5SM1004TMEM4LOAD26SM100_TMEM_LOAD_16dp32b32xESW_S16_NS4_39AutoVectorizingCopyWithAssumedAlignmentILi128EEENS4_14SM90_TMA_STOREES16_S1R_S1R_EEEvvEEEEvNT_6ParamsE,"aw",@nobits
	.sectionflags	@""
	.align	16
	.zero		1024


//--------------------- .nv.shared.reserved.0     --------------------------
	.section	.nv.shared.reserved.0,"aw",@nobits
	.weak		__nv_reservedSMEM_offset_0_alias
	.size		__nv_reservedSMEM_offset_0_alias, 0, 64
	.other		__nv_reservedSMEM_offset_0_alias,@"STO_CUDA_RESERVED_SHARED STV_DEFAULT"
__nv_reservedSMEM_offset_0_alias:
	.zero		0
.nv.shared.reserved.0:
	.zero		64
	.weak		__nv_reservedSMEM_tcgen05_partition
	.type		__nv_reservedSMEM_tcgen05_partition,@object
	.size		__nv_reservedSMEM_tcgen05_partition,(.L_0 - __nv_reservedSMEM_tcgen05_partition)
__nv_reservedSMEM_tcgen05_partition:
	.zero		32
.L_0:


//--------------------- .nv.global                --------------------------
	.section	.nv.global,"aw",@nobits
.nv.global:
	.type		_ZN40_INTERNAL_22ff3132_4_k_cu_d59daeb9_103604cute1_E,@object
	.size		_ZN40_INTERNAL_22ff3132_4_k_cu_d59daeb9_103604cute1_E,(_ZN40_INTERNAL_22ff3132_4_k_cu_d59daeb9_103604cuda3std3__45__cpo6cbeginE - _ZN40_INTERNAL_22ff3132_4_k_cu_d59daeb9_103604cute1_E)
_ZN40_INTERNAL_22ff3132_4_k_cu_d59daeb9_103604cute1_E:
	.zero		1
	.type		_ZN40_INTERNAL_22ff3132_4_k_cu_d59daeb9_103604cuda3std3__45__cpo6cbeginE,@object
	.size		_ZN40_INTERNAL_22ff3132_4_k_cu_d59daeb9_103604cuda3std3__45__cpo6cbeginE,(_ZN40_INTERNAL_22ff3132_4_k_cu_d59daeb9_103604cuda3std3__48in_placeE - _ZN40_INTERNAL_22ff3132_4_k_cu_d59daeb9_103604cuda3std3__45__cpo6cbeginE)
_ZN40_INTERNAL_22ff3132_4_k_cu_d59daeb9_103604cuda3std3__45__cpo6cbeginE:
	.zero		1
	.type		_ZN40_INTERNAL_22ff3132_4_k_cu_d59daeb9_103604cuda3std3__48in_placeE,@object
	.size		_ZN40_INTERNAL_22ff3132_4_k_cu_d59daeb9_103604cuda3std3__48in_placeE,(_ZN40_INTERNAL_22ff3132_4_k_cu_d59daeb9_103604cuda3std6ranges3__45__cpo9iter_moveE - _ZN40_INTERNAL_22ff3132_4_k_cu_d59daeb9_103604cuda3std3__48in_placeE)
_ZN40_INTERNAL_22ff3132_4_k_cu_d59daeb9_103604cuda3std3__48in_placeE:
	.zero		1
	.type		_ZN40_INTERNAL_22ff3132_4_k_cu_d59daeb9_103604cuda3std6ranges3__45__cpo9iter_moveE,@object
	.size		_ZN40_INTERNAL_22ff3132_4_k_cu_d59daeb9_103604cuda3std6ranges3__45__cpo9iter_moveE,(_ZN40_INTERNAL_22ff3132_4_k_cu_d59daeb9_103604cuda3std3__45__cpo5beginE - _ZN40_INTERNAL_22ff3132_4_k_cu_d59daeb9_103604cuda3std6ranges3__45__cpo9iter_moveE)
_ZN40_INTERNAL_22ff3132_4_k_cu_d59daeb9_103604cuda3std6ranges3__45__cpo9iter_moveE:
	.zero		1
	.type		_ZN40_INTERNAL_22ff3132_4_k_cu_d59daeb9_103604cuda3std3__45__cpo5beginE,@object
	.size		_ZN40_INTERNAL_22ff3132_4_k_cu_d59daeb9_103604cuda3std3__45__cpo5beginE,(_ZN40_INTERNAL_22ff3132_4_k_cu_d59daeb9_103604cuda3std3__442_GLOBAL__N__22ff3132_4_k_cu_d59daeb9_103606ignoreE - _ZN40_INTERNAL_22ff3132_4_k_cu_d59daeb9_103604cuda3std3__45__cpo5beginE)
_ZN40_INTERNAL_22ff3132_4_k_cu_d59daeb9_103604cuda3std3__45__cpo5beginE:
	.zero		1
	.type		_ZN40_INTERNAL_22ff3132_4_k_cu_d59daeb9_103604cuda3std3__442_GLOBAL__N__22ff3132_4_k_cu_d59daeb9_103606ignoreE,@object
	.size		_ZN40_INTERNAL_22ff3132_4_k_cu_d59daeb9_103604cuda3std3__442_GLOBAL__N__22ff3132_4_k_cu_d59daeb9_103606ignoreE,(_ZN40_INTERNAL_22ff3132_4_k_cu_d59daeb9_103604cute7productE - _ZN40_INTERNAL_22ff3132_4_k_cu_d59daeb9_103604cuda3std3__442_GLOBAL__N__22ff3132_4_k_cu_d59daeb9_103606ignoreE)
_ZN40_INTERNAL_22ff3132_4_k_cu_d59daeb9_103604cuda3std3__442_GLOBAL__N__22ff3132_4_k_cu_d59daeb9_103606ignoreE:
	.zero		1
	.type		_ZN40_INTERNAL_22ff3132_4_k_cu_d59daeb9_103604cute7productE,@object
	.size		_ZN40_INTERNAL_22ff3132_4_k_cu_d59daeb9_103604cute7productE,(_ZN40_INTERNAL_22ff3132_4_k_cu_d59daeb9_103604cuda3std3__45__cpo3endE - _ZN40_INTERNAL_22ff3132_4_k_cu_d59daeb9_103604cute7productE)
_ZN40_INTERNAL_22ff3132_4_k_cu_d59daeb9_103604cute7productE:
	.zero		1
	.type		_ZN40_INTERNAL_22ff3132_4_k_cu_d59daeb9_103604cuda3std3__45__cpo3endE,@object
	.size		_ZN40_INTERNAL_22ff3132_4_k_cu_d59daeb9_103604cuda3std3__45__cpo3endE,(_ZN40_INTERNAL_22ff3132_4_k_cu_d59daeb9_103604cuda3std3__419piecewise_constructE - _ZN40_INTERNAL_22ff3132_4_k_cu_d59daeb9_103604cuda3std3__45__cpo3endE)
_ZN40_INTERNAL_22ff3132_4_k_cu_d59daeb9_103604cuda3std3__45__cpo3endE:
	.zero		1
	.type		_ZN40_INTERNAL_22ff3132_4_k_cu_d59daeb9_103604cuda3std3__419piecewise_constructE,@object
	.size		_ZN40_INTERNAL_22ff3132_4_k_cu_d59daeb9_103604cuda3std3__419piecewise_constructE,(_ZN40_INTERNAL_22ff3132_4_k_cu_d59daeb9_103604cuda3std3__45__cpo4cendE - _ZN40_INTERNAL_22ff3132_4_k_cu_d59daeb9_103604cuda3std3__419piecewise_constructE)
_ZN40_INTERNAL_22ff3132_4_k_cu_d59daeb9_103604cuda3std3__419piecewise_constructE:
	.zero		1
	.type		_ZN40_INTERNAL_22ff3132_4_k_cu_d59daeb9_103604cuda3std3__45__cpo4cendE,@object
	.size		_ZN40_INTERNAL_22ff3132_4_k_cu_d59daeb9_103604cuda3std3__45__cpo4cendE,(_ZN40_INTERNAL_22ff3132_4_k_cu_d59daeb9_103604cuda3std6ranges3__45__cpo4swapE - _ZN40_INTERNAL_22ff3132_4_k_cu_d59daeb9_103604cuda3std3__45__cpo4cendE)
_ZN40_INTERNAL_22ff3132_4_k_cu_d59daeb9_103604cuda3std3__45__cpo4cendE:
	.zero		1
	.type		_ZN40_INTERNAL_22ff3132_4_k_cu_d59daeb9_103604cuda3std6ranges3__45__cpo4swapE,@object
	.size		_ZN40_INTERNAL_22ff3132_4_k_cu_d59daeb9_103604cuda3std6ranges3__45__cpo4swapE,(.L_10 - _ZN40_INTERNAL_22ff3132_4_k_cu_d59daeb9_103604cuda3std6ranges3__45__cpo4swapE)
_ZN40_INTERNAL_22ff3132_4_k_cu_d59daeb9_103604cuda3std6ranges3__45__cpo4swapE:
	.zero		1
.L_10:


//--------------------- .nv.constant0._ZN7cutlass13device_kernelINS_4gemm6kernel13GemmUniversalIN4cute5tupleIJiiiiEEENS1_10collective13CollectiveMmaINS1_35MainloopSm100TmaUmmaWarpSpecializedILi5ELi2ELi4ENS5_IJNS4_1CILi1EEESB_SB_EEEEENS5_IJNSA_ILi64EEESE_SE_EEEaNS5_IJlSB_lEEEaSG_NS4_8TiledMMAINS4_8MMA_AtomIJNS4_15SM100_MMA_S8_SSIaaiLi64ELi64ELNS4_4UMMA5MajorE0ELSL_0ELNSK_8SaturateE0EEEEEENS4_6LayoutISC_NS5_IJNSA_ILi0EEESQ_SQ_EEEEENS5_IJNS4_10UnderscoreEST_ST_EEEEENS4_13SM90_TMA_LOADENS4_14ComposedLayoutINS4_7SwizzleILi2ELi4ELi3EEENS4_18smem_ptr_flag_bitsILi8EEENSP_INS5_IJNSA_ILi8EEESE_EEENS5_IJSE_SB_EEEEEEEvNS4_8identityESW_S16_vS17_EENS_8epilogue10collective18CollectiveEpilogueINS19_23Sm100TmaWarpSpecializedILi1ELi1ELi32ELb0ELb0EEEJSF_NS5_IJNSP_ISE_SB_EES1E_EEEaSG_aSG_NS19_6fusion15FusionCallbacksIS1D_NS1G_17LinearCombinationIaiaiLNS_15FloatRoundStyleE2EEESF_S1F_JEEENS4_5SM1004TMEM4LOAD26SM100_TMEM_LOAD_16dp32b32xESW_S16_NS4_39AutoVectorizingCopyWithAssumedAlignmentILi128EEENS4_14SM90_TMA_STOREES16_S1R_S1R_EEEvvEEEEvNT_6ParamsE --------------------------
	.section	.nv.constant0._ZN7cutlass13device_kernelINS_4gemm6kernel13GemmUniversalIN4cute5tupleIJiiiiEEENS1_10collective13CollectiveMmaINS1_35MainloopSm100TmaUmmaWarpSpecializedILi5ELi2ELi4ENS5_IJNS4_1CILi1EEESB_SB_EEEEENS5_IJNSA_ILi64EEESE_SE_EEEaNS5_IJlSB_lEEEaSG_NS4_8TiledMMAINS4_8MMA_AtomIJNS4_15SM100_MMA_S8_SSIaaiLi64ELi64ELNS4_4UMMA5MajorE0ELSL_0ELNSK_8SaturateE0EEEEEENS4_6LayoutISC_NS5_IJNSA_ILi0EEESQ_SQ_EEEEENS5_IJNS4_10UnderscoreEST_ST_EEEEENS4_13SM90_TMA_LOADENS4_14ComposedLayoutINS4_7SwizzleILi2ELi4ELi3EEENS4_18smem_ptr_flag_bitsILi8EEENSP_INS5_IJNSA_ILi8EEESE_EEENS5_IJSE_SB_EEEEEEEvNS4_8identityESW_S16_vS17_EENS_8epilogue10collective18CollectiveEpilogueINS19_23Sm100TmaWarpSpecializedILi1ELi1ELi32ELb0ELb0EEEJSF_NS5_IJNSP_ISE_SB_EES1E_EEEaSG_aSG_NS19_6fusion15FusionCallbacksIS1D_NS1G_17LinearCombinationIaiaiLNS_15FloatRoundStyleE2EEESF_S1F_JEEENS4_5SM1004TMEM4LOAD26SM100_TMEM_LOAD_16dp32b32xESW_S16_NS4_39AutoVectorizingCopyWithAssumedAlignmentILi128EEENS4_14SM90_TMA_STOREES16_S1R_S1R_EEEvvEEEEvNT_6ParamsE,"a",@progbits
	.sectionflags	@""
	.align	4
.nv.constant0._ZN7cutlass13device_kernelINS_4gemm6kernel13GemmUniversalIN4cute5tupleIJiiiiEEENS1_10collective13CollectiveMmaINS1_35MainloopSm100TmaUmmaWarpSpecializedILi5ELi2ELi4ENS5_IJNS4_1CILi1EEESB_SB_EEEEENS5_IJNSA_ILi64EEESE_SE_EEEaNS5_IJlSB_lEEEaSG_NS4_8TiledMMAINS4_8MMA_AtomIJNS4_15SM100_MMA_S8_SSIaaiLi64ELi64ELNS4_4UMMA5MajorE0ELSL_0ELNSK_8SaturateE0EEEEEENS4_6LayoutISC_NS5_IJNSA_ILi0EEESQ_SQ_EEEEENS5_IJNS4_10UnderscoreEST_ST_EEEEENS4_13SM90_TMA_LOADENS4_14ComposedLayoutINS4_7SwizzleILi2ELi4ELi3EEENS4_18smem_ptr_flag_bitsILi8EEENSP_INS5_IJNSA_ILi8EEESE_EEENS5_IJSE_SB_EEEEEEEvNS4_8identityESW_S16_vS17_EENS_8epilogue10collective18CollectiveEpilogueINS19_23Sm100TmaWarpSpecializedILi1ELi1ELi32ELb0ELb0EEEJSF_NS5_IJNSP_ISE_SB_EES1E_EEEaSG_aSG_NS19_6fusion15FusionCallbacksIS1D_NS1G_17LinearCombinationIaiaiLNS_15FloatRoundStyleE2EEESF_S1F_JEEENS4_5SM1004TMEM4LOAD26SM100_TMEM_LOAD_16dp32b32xESW_S16_NS4_39AutoVectorizingCopyWithAssumedAlignmentILi128EEENS4_14SM90_TMA_STOREES16_S1R_S1R_EEEvvEEEEvNT_6ParamsE:
	.zero		2944


//--------------------- SYMBOLS --------------------------

	.type		.nv.reservedSmem.offset0,@object
	.size		.nv.reservedSmem.offset0,0x4
	.type		.nv.reservedSmem.cap,@object
	.size		.nv.reservedSmem.cap,0x4
	.type		__assertfail,@function
